//
// Generated by NVIDIA NVVM Compiler
//
// Compiler Build ID: CL-36424714
// Cuda compilation tools, release 13.0, V13.0.88
// Based on NVVM 20.0.0
//

.version 9.0
.target sm_100
.address_size 64

	// .globl	_Z21compressKernelBitPackPKhiiPhPi
.const .align 1 .b8 d_dictionary[16] = {32, 101, 116, 97, 111, 105, 110, 115, 114, 104, 108, 100, 117, 99, 109, 102};
// _ZZ23decompressKernelBitPackPKhPKiS2_iPhiPiE9totalBits has been demoted
.extern .shared .align 16 .b8 s_bitLens[];

.visible .entry _Z21compressKernelBitPackPKhiiPhPi(
	.param .u64 .ptr .align 1 _Z21compressKernelBitPackPKhiiPhPi_param_0,
	.param .u32 _Z21compressKernelBitPackPKhiiPhPi_param_1,
	.param .u32 _Z21compressKernelBitPackPKhiiPhPi_param_2,
	.param .u64 .ptr .align 1 _Z21compressKernelBitPackPKhiiPhPi_param_3,
	.param .u64 .ptr .align 1 _Z21compressKernelBitPackPKhiiPhPi_param_4
)
{
	.reg .pred 	%p<63>;
	.reg .b16 	%rs<73>;
	.reg .b32 	%r<151>;
	.reg .b64 	%rd<22>;

	ld.param.u64 	%rd8, [_Z21compressKernelBitPackPKhiiPhPi_param_0];
	ld.param.u32 	%r44, [_Z21compressKernelBitPackPKhiiPhPi_param_1];
	ld.param.u32 	%r45, [_Z21compressKernelBitPackPKhiiPhPi_param_2];
	ld.param.u64 	%rd7, [_Z21compressKernelBitPackPKhiiPhPi_param_4];
	cvta.to.global.u64 	%rd1, %rd8;
	mov.u32 	%r1, %ctaid.x;
	mul.lo.s32 	%r2, %r45, %r1;
	add.s32 	%r46, %r2, %r45;
	min.s32 	%r3, %r46, %r44;
	sub.s32 	%r4, %r3, %r2;
	mov.u32 	%r5, %tid.x;
	setp.ge.s32 	%p3, %r5, %r4;
	@%p3 bra 	$L__BB0_3;
	mov.u32 	%r6, %ntid.x;
	ld.const.u8 	%rs1, [d_dictionary];
	ld.const.u8 	%rs2, [d_dictionary+1];
	ld.const.u8 	%rs3, [d_dictionary+2];
	ld.const.u8 	%rs4, [d_dictionary+3];
	ld.const.u8 	%rs5, [d_dictionary+4];
	ld.const.u8 	%rs6, [d_dictionary+5];
	ld.const.u8 	%rs7, [d_dictionary+6];
	ld.const.u8 	%rs8, [d_dictionary+7];
	ld.const.u8 	%rs9, [d_dictionary+8];
	ld.const.u8 	%rs10, [d_dictionary+9];
	ld.const.u8 	%rs11, [d_dictionary+10];
	ld.const.u8 	%rs12, [d_dictionary+11];
	ld.const.u8 	%rs13, [d_dictionary+12];
	ld.const.u8 	%rs14, [d_dictionary+13];
	ld.const.u8 	%rs15, [d_dictionary+14];
	ld.const.u8 	%rs16, [d_dictionary+15];
	mov.u32 	%r133, %r5;
$L__BB0_2:
	add.s32 	%r47, %r133, %r2;
	cvt.s64.s32 	%rd9, %r47;
	add.s64 	%rd10, %rd1, %rd9;
	ld.global.u8 	%rs34, [%rd10];
	setp.eq.s16 	%p4, %rs34, %rs1;
	setp.eq.s16 	%p5, %rs34, %rs2;
	setp.eq.s16 	%p6, %rs34, %rs3;
	setp.eq.s16 	%p7, %rs34, %rs4;
	setp.eq.s16 	%p8, %rs34, %rs5;
	setp.eq.s16 	%p9, %rs34, %rs6;
	setp.eq.s16 	%p10, %rs34, %rs7;
	setp.eq.s16 	%p11, %rs34, %rs8;
	setp.eq.s16 	%p12, %rs34, %rs9;
	setp.eq.s16 	%p13, %rs34, %rs10;
	setp.eq.s16 	%p14, %rs34, %rs11;
	setp.eq.s16 	%p15, %rs34, %rs12;
	setp.eq.s16 	%p16, %rs34, %rs13;
	setp.eq.s16 	%p17, %rs34, %rs14;
	setp.eq.s16 	%p18, %rs34, %rs15;
	setp.eq.s16 	%p19, %rs34, %rs16;
	selp.b32 	%r48, 5, 9, %p19;
	selp.b32 	%r49, 5, %r48, %p18;
	selp.b32 	%r50, 5, %r49, %p17;
	selp.b32 	%r51, 5, %r50, %p16;
	selp.b32 	%r52, 5, %r51, %p15;
	selp.b32 	%r53, 5, %r52, %p14;
	selp.b32 	%r54, 5, %r53, %p13;
	selp.b32 	%r55, 5, %r54, %p12;
	selp.b32 	%r56, 5, %r55, %p11;
	selp.b32 	%r57, 5, %r56, %p10;
	selp.b32 	%r58, 5, %r57, %p9;
	selp.b32 	%r59, 5, %r58, %p8;
	selp.b32 	%r60, 5, %r59, %p7;
	selp.b32 	%r61, 5, %r60, %p6;
	selp.b32 	%r62, 5, %r61, %p5;
	selp.b32 	%r63, 5, %r62, %p4;
	shl.b32 	%r64, %r133, 2;
	mov.u32 	%r65, s_bitLens;
	add.s32 	%r66, %r65, %r64;
	st.shared.u32 	[%r66], %r63;
	add.s32 	%r133, %r133, %r6;
	setp.lt.s32 	%p20, %r133, %r4;
	@%p20 bra 	$L__BB0_2;
$L__BB0_3:
	bar.sync 	0;
	setp.ne.s32 	%p21, %r5, 0;
	@%p21 bra 	$L__BB0_12;
	setp.lt.s32 	%p22, %r4, 1;
	mov.b32 	%r143, 0;
	@%p22 bra 	$L__BB0_11;
	and.b32  	%r9, %r4, 3;
	sub.s32 	%r70, %r2, %r3;
	setp.gt.u32 	%p23, %r70, -4;
	mov.b32 	%r143, 0;
	mov.u32 	%r139, %r143;
	@%p23 bra 	$L__BB0_8;
	and.b32  	%r139, %r4, 2147483644;
	neg.s32 	%r135, %r139;
	mov.b32 	%r143, 0;
	mov.u32 	%r134, s_bitLens;
$L__BB0_7:
	ld.shared.v4.u32 	{%r73, %r74, %r75, %r76}, [%r134];
	add.s32 	%r77, %r73, %r143;
	add.s32 	%r78, %r74, %r77;
	add.s32 	%r79, %r75, %r78;
	st.shared.v4.u32 	[%r134], {%r143, %r77, %r78, %r79};
	add.s32 	%r143, %r76, %r79;
	add.s32 	%r135, %r135, 4;
	add.s32 	%r134, %r134, 16;
	setp.ne.s32 	%p24, %r135, 0;
	@%p24 bra 	$L__BB0_7;
$L__BB0_8:
	setp.eq.s32 	%p25, %r9, 0;
	@%p25 bra 	$L__BB0_11;
	shl.b32 	%r80, %r139, 2;
	mov.u32 	%r81, s_bitLens;
	add.s32 	%r141, %r81, %r80;
	neg.s32 	%r140, %r9;
$L__BB0_10:
	.pragma "nounroll";
	ld.shared.u32 	%r82, [%r141];
	st.shared.u32 	[%r141], %r143;
	add.s32 	%r143, %r82, %r143;
	add.s32 	%r141, %r141, 4;
	add.s32 	%r140, %r140, 1;
	setp.ne.s32 	%p26, %r140, 0;
	@%p26 bra 	$L__BB0_10;
$L__BB0_11:
	cvta.to.global.u64 	%rd11, %rd7;
	mul.wide.u32 	%rd12, %r1, 4;
	add.s64 	%rd13, %rd11, %rd12;
	st.global.u32 	[%rd13], %r143;
$L__BB0_12:
	setp.ne.s32 	%p27, %r5, 0;
	bar.sync 	0;
	@%p27 bra 	$L__BB0_36;
	ld.param.u64 	%rd20, [_Z21compressKernelBitPackPKhiiPhPi_param_3];
	cvta.to.global.u64 	%rd14, %rd20;
	shl.b32 	%r84, %r1, 10;
	cvt.u64.u32 	%rd15, %r84;
	add.s64 	%rd2, %rd14, %rd15;
	add.s64 	%rd21, %rd2, 15;
	mov.b32 	%r144, 0;
$L__BB0_14:
	mov.b16 	%rs53, 0;
	st.global.u8 	[%rd21+-15], %rs53;
	st.global.u8 	[%rd21+-14], %rs53;
	st.global.u8 	[%rd21+-13], %rs53;
	st.global.u8 	[%rd21+-12], %rs53;
	st.global.u8 	[%rd21+-11], %rs53;
	st.global.u8 	[%rd21+-10], %rs53;
	st.global.u8 	[%rd21+-9], %rs53;
	st.global.u8 	[%rd21+-8], %rs53;
	st.global.u8 	[%rd21+-7], %rs53;
	st.global.u8 	[%rd21+-6], %rs53;
	st.global.u8 	[%rd21+-5], %rs53;
	st.global.u8 	[%rd21+-4], %rs53;
	st.global.u8 	[%rd21+-3], %rs53;
	st.global.u8 	[%rd21+-2], %rs53;
	st.global.u8 	[%rd21+-1], %rs53;
	st.global.u8 	[%rd21], %rs53;
	st.global.u8 	[%rd21+1], %rs53;
	st.global.u8 	[%rd21+2], %rs53;
	st.global.u8 	[%rd21+3], %rs53;
	st.global.u8 	[%rd21+4], %rs53;
	st.global.u8 	[%rd21+5], %rs53;
	st.global.u8 	[%rd21+6], %rs53;
	st.global.u8 	[%rd21+7], %rs53;
	st.global.u8 	[%rd21+8], %rs53;
	st.global.u8 	[%rd21+9], %rs53;
	st.global.u8 	[%rd21+10], %rs53;
	st.global.u8 	[%rd21+11], %rs53;
	st.global.u8 	[%rd21+12], %rs53;
	st.global.u8 	[%rd21+13], %rs53;
	st.global.u8 	[%rd21+14], %rs53;
	st.global.u8 	[%rd21+15], %rs53;
	st.global.u8 	[%rd21+16], %rs53;
	add.s32 	%r144, %r144, 32;
	add.s64 	%rd21, %rd21, 32;
	setp.eq.s32 	%p28, %r144, 1024;
	@%p28 bra 	$L__BB0_15;
	bra.uni 	$L__BB0_14;
$L__BB0_15:
	setp.lt.s32 	%p29, %r4, 1;
	@%p29 bra 	$L__BB0_36;
	ld.const.u8 	%rs17, [d_dictionary];
	ld.const.u8 	%rs18, [d_dictionary+1];
	ld.const.u8 	%rs19, [d_dictionary+2];
	ld.const.u8 	%rs20, [d_dictionary+3];
	ld.const.u8 	%rs21, [d_dictionary+4];
	ld.const.u8 	%rs22, [d_dictionary+5];
	ld.const.u8 	%rs23, [d_dictionary+6];
	ld.const.u8 	%rs24, [d_dictionary+7];
	ld.const.u8 	%rs25, [d_dictionary+8];
	ld.const.u8 	%rs26, [d_dictionary+9];
	ld.const.u8 	%rs27, [d_dictionary+10];
	ld.const.u8 	%rs28, [d_dictionary+11];
	ld.const.u8 	%rs29, [d_dictionary+12];
	ld.const.u8 	%rs30, [d_dictionary+13];
	ld.const.u8 	%rs31, [d_dictionary+14];
	mov.b32 	%r145, 0;
	ld.const.u8 	%rs32, [d_dictionary+15];
	mov.u32 	%r150, %r145;
$L__BB0_17:
	add.s32 	%r88, %r145, %r2;
	cvt.s64.s32 	%rd16, %r88;
	add.s64 	%rd17, %rd1, %rd16;
	ld.global.u8 	%rs33, [%rd17];
	setp.eq.s16 	%p31, %rs33, %rs17;
	mov.b32 	%r148, 16;
	mov.b32 	%r147, 5;
	mov.pred 	%p62, -1;
	@%p31 bra 	$L__BB0_33;
	setp.eq.s16 	%p33, %rs33, %rs18;
	mov.b32 	%r148, 17;
	@%p33 bra 	$L__BB0_33;
	setp.eq.s16 	%p35, %rs33, %rs19;
	mov.b32 	%r148, 18;
	@%p35 bra 	$L__BB0_33;
	setp.eq.s16 	%p37, %rs33, %rs20;
	mov.b32 	%r148, 19;
	@%p37 bra 	$L__BB0_33;
	setp.eq.s16 	%p39, %rs33, %rs21;
	mov.b32 	%r148, 20;
	@%p39 bra 	$L__BB0_33;
	setp.eq.s16 	%p41, %rs33, %rs22;
	mov.b32 	%r148, 21;
	@%p41 bra 	$L__BB0_33;
	setp.eq.s16 	%p43, %rs33, %rs23;
	mov.b32 	%r148, 22;
	@%p43 bra 	$L__BB0_33;
	setp.eq.s16 	%p45, %rs33, %rs24;
	mov.b32 	%r148, 23;
	@%p45 bra 	$L__BB0_33;
	setp.eq.s16 	%p47, %rs33, %rs25;
	mov.b32 	%r148, 24;
	@%p47 bra 	$L__BB0_33;
	setp.eq.s16 	%p49, %rs33, %rs26;
	mov.b32 	%r148, 25;
	@%p49 bra 	$L__BB0_33;
	setp.eq.s16 	%p51, %rs33, %rs27;
	mov.b32 	%r148, 26;
	@%p51 bra 	$L__BB0_33;
	setp.eq.s16 	%p53, %rs33, %rs28;
	mov.b32 	%r148, 27;
	@%p53 bra 	$L__BB0_33;
	setp.eq.s16 	%p55, %rs33, %rs29;
	mov.b32 	%r148, 28;
	@%p55 bra 	$L__BB0_33;
	setp.eq.s16 	%p57, %rs33, %rs30;
	mov.b32 	%r148, 29;
	@%p57 bra 	$L__BB0_33;
	setp.eq.s16 	%p59, %rs33, %rs31;
	mov.b32 	%r148, 30;
	@%p59 bra 	$L__BB0_33;
	setp.eq.s16 	%p62, %rs33, %rs32;
	selp.b32 	%r147, 5, 9, %p62;
	selp.b32 	%r148, 31, 16, %p62;
$L__BB0_33:
	cvt.u32.u16 	%r117, %rs33;
	selp.b32 	%r38, %r148, %r117, %p62;
$L__BB0_34:
	shr.s32 	%r118, %r150, 31;
	shr.u32 	%r119, %r118, 29;
	add.s32 	%r120, %r150, %r119;
	shr.s32 	%r121, %r120, 3;
	and.b32  	%r122, %r120, -8;
	sub.s32 	%r123, %r122, %r150;
	add.s32 	%r124, %r123, 8;
	min.u32 	%r125, %r147, %r124;
	sub.s32 	%r147, %r147, %r125;
	shr.u32 	%r126, %r38, %r147;
	mov.b32 	%r127, -1;
	shl.b32 	%r128, %r127, %r125;
	not.b32 	%r129, %r128;
	and.b32  	%r130, %r126, %r129;
	sub.s32 	%r131, %r124, %r125;
	shl.b32 	%r132, %r130, %r131;
	cvt.s64.s32 	%rd18, %r121;
	add.s64 	%rd19, %rd2, %rd18;
	ld.global.u8 	%rs70, [%rd19];
	cvt.u16.u32 	%rs71, %r132;
	or.b16  	%rs72, %rs70, %rs71;
	st.global.u8 	[%rd19], %rs72;
	add.s32 	%r150, %r125, %r150;
	setp.gt.s32 	%p60, %r147, 0;
	@%p60 bra 	$L__BB0_34;
	add.s32 	%r145, %r145, 1;
	setp.ne.s32 	%p61, %r145, %r4;
	@%p61 bra 	$L__BB0_17;
$L__BB0_36:
	ret;

}
	// .globl	_Z20computeOffsetsKernelPKiPii
.visible .entry _Z20computeOffsetsKernelPKiPii(
	.param .u64 .ptr .align 1 _Z20computeOffsetsKernelPKiPii_param_0,
	.param .u64 .ptr .align 1 _Z20computeOffsetsKernelPKiPii_param_1,
	.param .u32 _Z20computeOffsetsKernelPKiPii_param_2
)
{
	.reg .pred 	%p<11>;
	.reg .b32 	%r<137>;
	.reg .b64 	%rd<22>;

	ld.param.u64 	%rd9, [_Z20computeOffsetsKernelPKiPii_param_0];
	ld.param.u64 	%rd10, [_Z20computeOffsetsKernelPKiPii_param_1];
	ld.param.u32 	%r19, [_Z20computeOffsetsKernelPKiPii_param_2];
	cvta.to.global.u64 	%rd1, %rd9;
	cvta.to.global.u64 	%rd2, %rd10;
	mov.u32 	%r20, %tid.x;
	mov.u32 	%r21, %ctaid.x;
	or.b32  	%r22, %r20, %r21;
	setp.ne.s32 	%p1, %r22, 0;
	@%p1 bra 	$L__BB1_13;
	mov.b32 	%r23, 0;
	st.global.u32 	[%rd2], %r23;
	setp.lt.s32 	%p2, %r19, 1;
	@%p2 bra 	$L__BB1_13;
	and.b32  	%r1, %r19, 7;
	setp.lt.u32 	%p3, %r19, 8;
	mov.b32 	%r133, 0;
	mov.u32 	%r132, %r133;
	@%p3 bra 	$L__BB1_5;
	and.b32  	%r133, %r19, 2147483640;
	neg.s32 	%r129, %r133;
	add.s64 	%rd21, %rd1, 16;
	add.s64 	%rd20, %rd2, 16;
	mov.b32 	%r132, 0;
$L__BB1_4:
	.pragma "nounroll";
	ld.global.u32 	%r26, [%rd21+-16];
	add.s32 	%r27, %r26, 7;
	shr.s32 	%r28, %r27, 31;
	shr.u32 	%r29, %r28, 29;
	add.s32 	%r30, %r27, %r29;
	shr.s32 	%r31, %r30, 3;
	add.s32 	%r32, %r31, %r132;
	st.global.u32 	[%rd20+-12], %r32;
	ld.global.u32 	%r33, [%rd21+-12];
	add.s32 	%r34, %r33, 7;
	shr.s32 	%r35, %r34, 31;
	shr.u32 	%r36, %r35, 29;
	add.s32 	%r37, %r34, %r36;
	shr.s32 	%r38, %r37, 3;
	add.s32 	%r39, %r38, %r32;
	st.global.u32 	[%rd20+-8], %r39;
	ld.global.u32 	%r40, [%rd21+-8];
	add.s32 	%r41, %r40, 7;
	shr.s32 	%r42, %r41, 31;
	shr.u32 	%r43, %r42, 29;
	add.s32 	%r44, %r41, %r43;
	shr.s32 	%r45, %r44, 3;
	add.s32 	%r46, %r45, %r39;
	st.global.u32 	[%rd20+-4], %r46;
	ld.global.u32 	%r47, [%rd21+-4];
	add.s32 	%r48, %r47, 7;
	shr.s32 	%r49, %r48, 31;
	shr.u32 	%r50, %r49, 29;
	add.s32 	%r51, %r48, %r50;
	shr.s32 	%r52, %r51, 3;
	add.s32 	%r53, %r52, %r46;
	st.global.u32 	[%rd20], %r53;
	ld.global.u32 	%r54, [%rd21];
	add.s32 	%r55, %r54, 7;
	shr.s32 	%r56, %r55, 31;
	shr.u32 	%r57, %r56, 29;
	add.s32 	%r58, %r55, %r57;
	shr.s32 	%r59, %r58, 3;
	add.s32 	%r60, %r59, %r53;
	st.global.u32 	[%rd20+4], %r60;
	ld.global.u32 	%r61, [%rd21+4];
	add.s32 	%r62, %r61, 7;
	shr.s32 	%r63, %r62, 31;
	shr.u32 	%r64, %r63, 29;
	add.s32 	%r65, %r62, %r64;
	shr.s32 	%r66, %r65, 3;
	add.s32 	%r67, %r66, %r60;
	st.global.u32 	[%rd20+8], %r67;
	ld.global.u32 	%r68, [%rd21+8];
	add.s32 	%r69, %r68, 7;
	shr.s32 	%r70, %r69, 31;
	shr.u32 	%r71, %r70, 29;
	add.s32 	%r72, %r69, %r71;
	shr.s32 	%r73, %r72, 3;
	add.s32 	%r74, %r73, %r67;
	st.global.u32 	[%rd20+12], %r74;
	ld.global.u32 	%r75, [%rd21+12];
	add.s32 	%r76, %r75, 7;
	shr.s32 	%r77, %r76, 31;
	shr.u32 	%r78, %r77, 29;
	add.s32 	%r79, %r76, %r78;
	shr.s32 	%r80, %r79, 3;
	add.s32 	%r132, %r80, %r74;
	st.global.u32 	[%rd20+16], %r132;
	add.s32 	%r129, %r129, 8;
	add.s64 	%rd21, %rd21, 32;
	add.s64 	%rd20, %rd20, 32;
	setp.ne.s32 	%p4, %r129, 0;
	@%p4 bra 	$L__BB1_4;
$L__BB1_5:
	setp.eq.s32 	%p5, %r1, 0;
	@%p5 bra 	$L__BB1_13;
	and.b32  	%r10, %r19, 3;
	setp.lt.u32 	%p6, %r1, 4;
	@%p6 bra 	$L__BB1_8;
	mul.wide.u32 	%rd11, %r133, 4;
	add.s64 	%rd12, %rd1, %rd11;
	ld.global.u32 	%r81, [%rd12];
	add.s32 	%r82, %r81, 7;
	shr.s32 	%r83, %r82, 31;
	shr.u32 	%r84, %r83, 29;
	add.s32 	%r85, %r82, %r84;
	shr.s32 	%r86, %r85, 3;
	add.s32 	%r87, %r86, %r132;
	add.s64 	%rd13, %rd2, %rd11;
	st.global.u32 	[%rd13+4], %r87;
	ld.global.u32 	%r88, [%rd12+4];
	add.s32 	%r89, %r88, 7;
	shr.s32 	%r90, %r89, 31;
	shr.u32 	%r91, %r90, 29;
	add.s32 	%r92, %r89, %r91;
	shr.s32 	%r93, %r92, 3;
	add.s32 	%r94, %r93, %r87;
	st.global.u32 	[%rd13+8], %r94;
	ld.global.u32 	%r95, [%rd12+8];
	add.s32 	%r96, %r95, 7;
	shr.s32 	%r97, %r96, 31;
	shr.u32 	%r98, %r97, 29;
	add.s32 	%r99, %r96, %r98;
	shr.s32 	%r100, %r99, 3;
	add.s32 	%r101, %r100, %r94;
	st.global.u32 	[%rd13+12], %r101;
	ld.global.u32 	%r102, [%rd12+12];
	add.s32 	%r103, %r102, 7;
	shr.s32 	%r104, %r103, 31;
	shr.u32 	%r105, %r104, 29;
	add.s32 	%r106, %r103, %r105;
	shr.s32 	%r107, %r106, 3;
	add.s32 	%r132, %r107, %r101;
	add.s32 	%r133, %r133, 4;
	st.global.u32 	[%rd13+16], %r132;
$L__BB1_8:
	setp.eq.s32 	%p7, %r10, 0;
	@%p7 bra 	$L__BB1_13;
	setp.eq.s32 	%p8, %r10, 1;
	@%p8 bra 	$L__BB1_11;
	mul.wide.u32 	%rd14, %r133, 4;
	add.s64 	%rd15, %rd1, %rd14;
	ld.global.u32 	%r108, [%rd15];
	add.s32 	%r109, %r108, 7;
	shr.s32 	%r110, %r109, 31;
	shr.u32 	%r111, %r110, 29;
	add.s32 	%r112, %r109, %r111;
	shr.s32 	%r113, %r112, 3;
	add.s32 	%r114, %r113, %r132;
	add.s64 	%rd16, %rd2, %rd14;
	st.global.u32 	[%rd16+4], %r114;
	ld.global.u32 	%r115, [%rd15+4];
	add.s32 	%r116, %r115, 7;
	shr.s32 	%r117, %r116, 31;
	shr.u32 	%r118, %r117, 29;
	add.s32 	%r119, %r116, %r118;
	shr.s32 	%r120, %r119, 3;
	add.s32 	%r132, %r120, %r114;
	add.s32 	%r133, %r133, 2;
	st.global.u32 	[%rd16+8], %r132;
$L__BB1_11:
	and.b32  	%r121, %r19, 1;
	setp.eq.b32 	%p9, %r121, 1;
	not.pred 	%p10, %p9;
	@%p10 bra 	$L__BB1_13;
	mul.wide.u32 	%rd17, %r133, 4;
	add.s64 	%rd18, %rd1, %rd17;
	ld.global.u32 	%r122, [%rd18];
	add.s32 	%r123, %r122, 7;
	shr.s32 	%r124, %r123, 31;
	shr.u32 	%r125, %r124, 29;
	add.s32 	%r126, %r123, %r125;
	shr.s32 	%r127, %r126, 3;
	add.s32 	%r128, %r127, %r132;
	add.s64 	%rd19, %rd2, %rd17;
	st.global.u32 	[%rd19+4], %r128;
$L__BB1_13:
	ret;

}
	// .globl	_Z21assembleKernelBitPackPKhPKiiPh
.visible .entry _Z21assembleKernelBitPackPKhPKiiPh(
	.param .u64 .ptr .align 1 _Z21assembleKernelBitPackPKhPKiiPh_param_0,
	.param .u64 .ptr .align 1 _Z21assembleKernelBitPackPKhPKiiPh_param_1,
	.param .u32 _Z21assembleKernelBitPackPKhPKiiPh_param_2,
	.param .u64 .ptr .align 1 _Z21assembleKernelBitPackPKhPKiiPh_param_3
)
{
	.reg .pred 	%p<4>;
	.reg .b16 	%rs<2>;
	.reg .b32 	%r<13>;
	.reg .b64 	%rd<15>;

	ld.param.u64 	%rd4, [_Z21assembleKernelBitPackPKhPKiiPh_param_0];
	ld.param.u64 	%rd5, [_Z21assembleKernelBitPackPKhPKiiPh_param_1];
	ld.param.u32 	%r9, [_Z21assembleKernelBitPackPKhPKiiPh_param_2];
	ld.param.u64 	%rd6, [_Z21assembleKernelBitPackPKhPKiiPh_param_3];
	mov.u32 	%r1, %ctaid.x;
	setp.ge.s32 	%p1, %r1, %r9;
	@%p1 bra 	$L__BB2_4;
	cvta.to.global.u64 	%rd7, %rd5;
	mul.wide.u32 	%rd8, %r1, 4;
	add.s64 	%rd9, %rd7, %rd8;
	ld.global.u32 	%r2, [%rd9];
	ld.global.u32 	%r10, [%rd9+4];
	sub.s32 	%r3, %r10, %r2;
	shl.b32 	%r4, %r1, 10;
	mov.u32 	%r12, %tid.x;
	setp.ge.s32 	%p2, %r12, %r3;
	@%p2 bra 	$L__BB2_4;
	mov.u32 	%r6, %ntid.x;
	cvta.to.global.u64 	%rd1, %rd4;
	cvta.to.global.u64 	%rd2, %rd6;
	cvt.u64.u32 	%rd3, %r4;
$L__BB2_3:
	cvt.s64.s32 	%rd10, %r12;
	add.s64 	%rd11, %rd10, %rd3;
	add.s64 	%rd12, %rd1, %rd11;
	ld.global.u8 	%rs1, [%rd12];
	add.s32 	%r11, %r12, %r2;
	cvt.s64.s32 	%rd13, %r11;
	add.s64 	%rd14, %rd2, %rd13;
	st.global.u8 	[%rd14], %rs1;
	add.s32 	%r12, %r12, %r6;
	setp.lt.s32 	%p3, %r12, %r3;
	@%p3 bra 	$L__BB2_3;
$L__BB2_4:
	ret;

}
	// .globl	_Z23decompressKernelBitPackPKhPKiS2_iPhiPi
.visible .entry _Z23decompressKernelBitPackPKhPKiS2_iPhiPi(
	.param .u64 .ptr .align 1 _Z23decompressKernelBitPackPKhPKiS2_iPhiPi_param_0,
	.param .u64 .ptr .align 1 _Z23decompressKernelBitPackPKhPKiS2_iPhiPi_param_1,
	.param .u64 .ptr .align 1 _Z23decompressKernelBitPackPKhPKiS2_iPhiPi_param_2,
	.param .u32 _Z23decompressKernelBitPackPKhPKiS2_iPhiPi_param_3,
	.param .u64 .ptr .align 1 _Z23decompressKernelBitPackPKhPKiS2_iPhiPi_param_4,
	.param .u32 _Z23decompressKernelBitPackPKhPKiS2_iPhiPi_param_5,
	.param .u64 .ptr .align 1 _Z23decompressKernelBitPackPKhPKiS2_iPhiPi_param_6
)
{
	.reg .pred 	%p<11>;
	.reg .b16 	%rs<5>;
	.reg .b32 	%r<88>;
	.reg .b64 	%rd<28>;
	// demoted variable
	.shared .align 4 .u32 _ZZ23decompressKernelBitPackPKhPKiS2_iPhiPiE9totalBits;
	ld.param.u64 	%rd3, [_Z23decompressKernelBitPackPKhPKiS2_iPhiPi_param_0];
	ld.param.u64 	%rd4, [_Z23decompressKernelBitPackPKhPKiS2_iPhiPi_param_1];
	ld.param.u64 	%rd5, [_Z23decompressKernelBitPackPKhPKiS2_iPhiPi_param_2];
	ld.param.u32 	%r23, [_Z23decompressKernelBitPackPKhPKiS2_iPhiPi_param_3];
	ld.param.u64 	%rd6, [_Z23decompressKernelBitPackPKhPKiS2_iPhiPi_param_4];
	ld.param.u32 	%r24, [_Z23decompressKernelBitPackPKhPKiS2_iPhiPi_param_5];
	ld.param.u64 	%rd7, [_Z23decompressKernelBitPackPKhPKiS2_iPhiPi_param_6];
	mov.u32 	%r1, %ctaid.x;
	mul.lo.s32 	%r2, %r23, %r1;
	add.s32 	%r25, %r2, %r23;
	min.s32 	%r26, %r25, %r24;
	sub.s32 	%r3, %r26, %r2;
	mov.u32 	%r4, %tid.x;
	setp.ne.s32 	%p1, %r4, 0;
	@%p1 bra 	$L__BB3_2;
	cvta.to.global.u64 	%rd8, %rd4;
	mul.wide.u32 	%rd9, %r1, 4;
	add.s64 	%rd10, %rd8, %rd9;
	ld.global.u32 	%r27, [%rd10];
	st.shared.u32 	[_ZZ23decompressKernelBitPackPKhPKiS2_iPhiPiE9totalBits], %r27;
$L__BB3_2:
	bar.sync 	0;
	cvta.to.global.u64 	%rd11, %rd5;
	mul.wide.u32 	%rd12, %r1, 4;
	add.s64 	%rd13, %rd11, %rd12;
	ld.global.s32 	%rd14, [%rd13];
	cvta.to.global.u64 	%rd15, %rd3;
	add.s64 	%rd1, %rd15, %rd14;
	ld.shared.u32 	%r28, [_ZZ23decompressKernelBitPackPKhPKiS2_iPhiPiE9totalBits];
	min.s32 	%r29, %r3, %r28;
	setp.lt.s32 	%p2, %r29, 1;
	@%p2 bra 	$L__BB3_12;
	cvta.to.global.u64 	%rd2, %rd6;
	mov.b32 	%r79, 0;
	mov.u64 	%rd21, d_dictionary;
	mov.u32 	%r80, %r79;
$L__BB3_4:
	shr.s32 	%r31, %r80, 31;
	shr.u32 	%r32, %r31, 29;
	add.s32 	%r33, %r80, %r32;
	and.b32  	%r34, %r33, -8;
	shr.s32 	%r35, %r33, 3;
	cvt.s64.s32 	%rd16, %r35;
	add.s64 	%rd17, %rd1, %rd16;
	ld.global.u8 	%r36, [%rd17];
	sub.s32 	%r37, %r34, %r80;
	add.s32 	%r38, %r37, 7;
	add.s32 	%r80, %r80, 1;
	shr.u32 	%r39, %r36, %r38;
	and.b32  	%r40, %r39, 1;
	setp.eq.b32 	%p3, %r40, 1;
	not.pred 	%p4, %p3;
	@%p4 bra 	$L__BB3_8;
	mov.b32 	%r82, 0;
	mov.b32 	%r81, 4;
$L__BB3_6:
	shr.s32 	%r43, %r80, 31;
	shr.u32 	%r44, %r43, 29;
	add.s32 	%r45, %r80, %r44;
	shr.s32 	%r46, %r45, 3;
	and.b32  	%r47, %r45, -8;
	sub.s32 	%r48, %r47, %r80;
	add.s32 	%r49, %r48, 8;
	min.u32 	%r50, %r81, %r49;
	sub.s32 	%r51, %r49, %r50;
	cvt.s64.s32 	%rd18, %r46;
	add.s64 	%rd19, %rd1, %rd18;
	ld.global.u8 	%r52, [%rd19];
	shr.u32 	%r53, %r52, %r51;
	mov.b32 	%r54, -1;
	shl.b32 	%r55, %r54, %r50;
	not.b32 	%r56, %r55;
	and.b32  	%r57, %r53, %r56;
	shl.b32 	%r58, %r82, %r50;
	or.b32  	%r82, %r57, %r58;
	add.s32 	%r80, %r50, %r80;
	sub.s32 	%r81, %r81, %r50;
	setp.gt.s32 	%p5, %r81, 0;
	@%p5 bra 	$L__BB3_6;
	cvt.s64.s32 	%rd20, %r82;
	add.s64 	%rd22, %rd21, %rd20;
	ld.const.u8 	%rs4, [%rd22];
	bra.uni 	$L__BB3_11;
$L__BB3_8:
	mov.b32 	%r85, 0;
	mov.b32 	%r84, 8;
$L__BB3_9:
	shr.s32 	%r61, %r80, 31;
	shr.u32 	%r62, %r61, 29;
	add.s32 	%r63, %r80, %r62;
	shr.s32 	%r64, %r63, 3;
	and.b32  	%r65, %r63, -8;
	sub.s32 	%r66, %r65, %r80;
	add.s32 	%r67, %r66, 8;
	min.u32 	%r68, %r84, %r67;
	sub.s32 	%r69, %r67, %r68;
	cvt.s64.s32 	%rd23, %r64;
	add.s64 	%rd24, %rd1, %rd23;
	ld.global.u8 	%r70, [%rd24];
	shr.u32 	%r71, %r70, %r69;
	mov.b32 	%r72, -1;
	shl.b32 	%r73, %r72, %r68;
	not.b32 	%r74, %r73;
	and.b32  	%r75, %r71, %r74;
	shl.b32 	%r76, %r85, %r68;
	or.b32  	%r85, %r75, %r76;
	add.s32 	%r80, %r68, %r80;
	sub.s32 	%r84, %r84, %r68;
	setp.gt.s32 	%p6, %r84, 0;
	@%p6 bra 	$L__BB3_9;
	cvt.u16.u32 	%rs4, %r85;
$L__BB3_11:
	add.s32 	%r77, %r79, %r2;
	cvt.s64.s32 	%rd25, %r77;
	add.s64 	%rd26, %rd2, %rd25;
	st.global.u8 	[%rd26], %rs4;
	add.s32 	%r79, %r79, 1;
	setp.lt.s32 	%p7, %r79, %r3;
	setp.lt.s32 	%p8, %r80, %r28;
	and.pred  	%p9, %p7, %p8;
	@%p9 bra 	$L__BB3_4;
$L__BB3_12:
	setp.ne.s32 	%p10, %r4, 0;
	@%p10 bra 	$L__BB3_14;
	cvta.to.global.u64 	%rd27, %rd7;
	atom.global.add.u32 	%r78, [%rd27], %r3;
$L__BB3_14:
	ret;

}


// ===== COMPILED SASS (sm_100) =====

	.target	sm_100

	.elftype	@"ET_EXEC"


//--------------------- .note.nv.tkinfo           --------------------------
	.section	.note.nv.tkinfo,"",@"SHT_NOTE"
	.sectionflags	@"SHF_NOTE_NV_TKINFO"
	.tkinfo
        /*0018*/ 	.word	0x00000002
        /*0030*/ 	.string	""
        /*0030*/ 	.string	"ptxas"
        /*0030*/ 	.string	"Cuda compilation tools, release 13.0, V13.0.88"
        /*0030*/ 	.string	"Build cuda_13.0.r13.0/compiler.36424714_0"
        /*0030*/ 	.string	"-arch sm_100 -m 64 "



//--------------------- .note.nv.cuinfo           --------------------------
	.section	.note.nv.cuinfo,"",@"SHT_NOTE"
	.sectionflags	@"SHF_NOTE_NV_CUINFO"
        /*0018*/ 	.short	0x0002
        /*001a*/ 	.short	0x0064
        /*001c*/ 	.short	0x0082
	.zero		2


//--------------------- .nv.info                  --------------------------
	.section	.nv.info,"",@"SHT_CUDA_INFO"
	.align	4


	//----- nvinfo : EIATTR_REGCOUNT
	.align		4
        /*0000*/ 	.byte	0x04, 0x2f
        /*0002*/ 	.short	(.L_2 - .L_1)
	.align		4
.L_1:
        /*0004*/ 	.word	index@(_Z21compressKernelBitPackPKhiiPhPi)
        /*0008*/ 	.word	0x0000001c


	//----- nvinfo : EIATTR_FRAME_SIZE
	.align		4
.L_2:
        /*000c*/ 	.byte	0x04, 0x11
        /*000e*/ 	.short	(.L_4 - .L_3)
	.align		4
.L_3:
        /*0010*/ 	.word	index@(_Z21compressKernelBitPackPKhiiPhPi)
        /*0014*/ 	.word	0x00000000


	//----- nvinfo : EIATTR_REGCOUNT
	.align		4
.L_4:
        /*0018*/ 	.byte	0x04, 0x2f
        /*001a*/ 	.short	(.L_6 - .L_5)
	.align		4
.L_5:
        /*001c*/ 	.word	index@(_Z20computeOffsetsKernelPKiPii)
        /*0020*/ 	.word	0x00000010


	//----- nvinfo : EIATTR_FRAME_SIZE
	.align		4
.L_6:
        /*0024*/ 	.byte	0x04, 0x11
        /*0026*/ 	.short	(.L_8 - .L_7)
	.align		4
.L_7:
        /*0028*/ 	.word	index@(_Z20computeOffsetsKernelPKiPii)
        /*002c*/ 	.word	0x00000000


	//----- nvinfo : EIATTR_REGCOUNT
	.align		4
.L_8:
        /*0030*/ 	.byte	0x04, 0x2f
        /*0032*/ 	.short	(.L_10 - .L_9)
	.align		4
.L_9:
        /*0034*/ 	.word	index@(_Z21assembleKernelBitPackPKhPKiiPh)
        /*0038*/ 	.word	0x0000000c


	//----- nvinfo : EIATTR_FRAME_SIZE
	.align		4
.L_10:
        /*003c*/ 	.byte	0x04, 0x11
        /*003e*/ 	.short	(.L_12 - .L_11)
	.align		4
.L_11:
        /*0040*/ 	.word	index@(_Z21assembleKernelBitPackPKhPKiiPh)
        /*0044*/ 	.word	0x00000000


	//----- nvinfo : EIATTR_REGCOUNT
	.align		4
.L_12:
        /*0048*/ 	.byte	0x04, 0x2f
        /*004a*/ 	.short	(.L_14 - .L_13)
	.align		4
.L_13:
        /*004c*/ 	.word	index@(_Z23decompressKernelBitPackPKhPKiS2_iPhiPi)
        /*0050*/ 	.word	0x00000012


	//----- nvinfo : EIATTR_FRAME_SIZE
	.align		4
.L_14:
        /*0054*/ 	.byte	0x04, 0x11
        /*0056*/ 	.short	(.L_16 - .L_15)
	.align		4
.L_15:
        /*0058*/ 	.word	index@(_Z23decompressKernelBitPackPKhPKiS2_iPhiPi)
        /*005c*/ 	.word	0x00000000


	//----- nvinfo : EIATTR_MIN_STACK_SIZE
	.align		4
.L_16:
        /*0060*/ 	.byte	0x04, 0x12
        /*0062*/ 	.short	(.L_18 - .L_17)
	.align		4
.L_17:
        /*0064*/ 	.word	index@(_Z23decompressKernelBitPackPKhPKiS2_iPhiPi)
        /*0068*/ 	.word	0x00000000


	//----- nvinfo : EIATTR_MIN_STACK_SIZE
	.align		4
.L_18:
        /*006c*/ 	.byte	0x04, 0x12
        /*006e*/ 	.short	(.L_20 - .L_19)
	.align		4
.L_19:
        /*0070*/ 	.word	index@(_Z21assembleKernelBitPackPKhPKiiPh)
        /*0074*/ 	.word	0x00000000


	//----- nvinfo : EIATTR_MIN_STACK_SIZE
	.align		4
.L_20:
        /*0078*/ 	.byte	0x04, 0x12
        /*007a*/ 	.short	(.L_22 - .L_21)
	.align		4
.L_21:
        /*007c*/ 	.word	index@(_Z20computeOffsetsKernelPKiPii)
        /*0080*/ 	.word	0x00000000


	//----- nvinfo : EIATTR_MIN_STACK_SIZE
	.align		4
.L_22:
        /*0084*/ 	.byte	0x04, 0x12
        /*0086*/ 	.short	(.L_24 - .L_23)
	.align		4
.L_23:
        /*0088*/ 	.word	index@(_Z21compressKernelBitPackPKhiiPhPi)
        /*008c*/ 	.word	0x00000000
.L_24:


//--------------------- .nv.compat                --------------------------
	.section	.nv.compat,"",@"SHT_CUDA_COMPAT_INFO"
	.align	4
        /*0000*/ 	.byte	0x02, 0x09, 0x00, 0x00, 0x02, 0x02, 0x01, 0x00, 0x02, 0x05, 0x05, 0x00, 0x03, 0x07, 0x01, 0x01
        /*0010*/ 	.byte	0x02, 0x03, 0x00, 0x00, 0x02, 0x06, 0x01, 0x00, 0x04, 0x0b, 0x08, 0x00, 0x09, 0x00, 0x00, 0x00
        /*0020*/ 	.byte	0x00, 0x00, 0x00, 0x00


//--------------------- .nv.info._Z23decompressKernelBitPackPKhPKiS2_iPhiPi --------------------------
	.section	.nv.info._Z23decompressKernelBitPackPKhPKiS2_iPhiPi,"",@"SHT_CUDA_INFO"
	.sectionflags	@""
	.align	4


	//----- nvinfo : EIATTR_CUDA_API_VERSION
	.align		4
        /*0000*/ 	.byte	0x04, 0x37
        /*0002*/ 	.short	(.L_26 - .L_25)
.L_25:
        /*0004*/ 	.word	0x00000082


	//----- nvinfo : EIATTR_KPARAM_INFO
	.align		4
.L_26:
        /*0008*/ 	.byte	0x04, 0x17
        /*000a*/ 	.short	(.L_28 - .L_27)
.L_27:
        /*000c*/ 	.word	0x00000000
        /*0010*/ 	.short	0x0006
        /*0012*/ 	.short	0x0030
        /*0014*/ 	.byte	0x00, 0xf5, 0x21, 0x00


	//----- nvinfo : EIATTR_KPARAM_INFO
	.align		4
.L_28:
        /*0018*/ 	.byte	0x04, 0x17
        /*001a*/ 	.short	(.L_30 - .L_29)
.L_29:
        /*001c*/ 	.word	0x00000000
        /*0020*/ 	.short	0x0005
        /*0022*/ 	.short	0x0028
        /*0024*/ 	.byte	0x00, 0xf0, 0x11, 0x00


	//----- nvinfo : EIATTR_KPARAM_INFO
	.align		4
.L_30:
        /*0028*/ 	.byte	0x04, 0x17
        /*002a*/ 	.short	(.L_32 - .L_31)
.L_31:
        /*002c*/ 	.word	0x00000000
        /*0030*/ 	.short	0x0004
        /*0032*/ 	.short	0x0020
        /*0034*/ 	.byte	0x00, 0xf5, 0x21, 0x00


	//----- nvinfo : EIATTR_KPARAM_INFO
	.align		4
.L_32:
        /*0038*/ 	.byte	0x04, 0x17
        /*003a*/ 	.short	(.L_34 - .L_33)
.L_33:
        /*003c*/ 	.word	0x00000000
        /*0040*/ 	.short	0x0003
        /*0042*/ 	.short	0x0018
        /*0044*/ 	.byte	0x00, 0xf0, 0x11, 0x00


	//----- nvinfo : EIATTR_KPARAM_INFO
	.align		4
.L_34:
        /*0048*/ 	.byte	0x04, 0x17
        /*004a*/ 	.short	(.L_36 - .L_35)
.L_35:
        /*004c*/ 	.word	0x00000000
        /*0050*/ 	.short	0x0002
        /*0052*/ 	.short	0x0010
        /*0054*/ 	.byte	0x00, 0xf5, 0x21, 0x00


	//----- nvinfo : EIATTR_KPARAM_INFO
	.align		4
.L_36:
        /*0058*/ 	.byte	0x04, 0x17
        /*005a*/ 	.short	(.L_38 - .L_37)
.L_37:
        /*005c*/ 	.word	0x00000000
        /*0060*/ 	.short	0x0001
        /*0062*/ 	.short	0x0008
        /*0064*/ 	.byte	0x00, 0xf5, 0x21, 0x00


	//----- nvinfo : EIATTR_KPARAM_INFO
	.align		4
.L_38:
        /*0068*/ 	.byte	0x04, 0x17
        /*006a*/ 	.short	(.L_40 - .L_39)
.L_39:
        /*006c*/ 	.word	0x00000000
        /*0070*/ 	.short	0x0000
        /*0072*/ 	.short	0x0000
        /*0074*/ 	.byte	0x00, 0xf5, 0x21, 0x00


	//----- nvinfo : EIATTR_SPARSE_MMA_MASK
	.align		4
.L_40:
        /*0078*/ 	.byte	0x03, 0x50
        /*007a*/ 	.short	0x0000


	//----- nvinfo : EIATTR_MAXREG_COUNT
	.align		4
        /*007c*/ 	.byte	0x03, 0x1b
        /*007e*/ 	.short	0x00ff


	//----- nvinfo : EIATTR_NUM_BARRIERS
	.align		4
        /*0080*/ 	.byte	0x02, 0x4c
        /*0082*/ 	.byte	0x01
	.zero		1


	//----- nvinfo : EIATTR_MERCURY_ISA_VERSION
	.align		4
        /*0084*/ 	.byte	0x03, 0x5f
        /*0086*/ 	.short	0x0101


	//----- nvinfo : EIATTR_VRC_CTA_INIT_COUNT
	.align		4
        /*0088*/ 	.byte	0x02, 0x4a
	.zero		1
	.zero		1


	//----- nvinfo : EIATTR_EXIT_INSTR_OFFSETS
	.align		4
        /*008c*/ 	.byte	0x04, 0x1c
        /*008e*/ 	.short	(.L_42 - .L_41)


	//   ....[0]....
.L_41:
        /*0090*/ 	.word	0x00000640


	//   ....[1]....
        /*0094*/ 	.word	0x00000670


	//----- nvinfo : EIATTR_CBANK_PARAM_SIZE
	.align		4
.L_42:
        /*0098*/ 	.byte	0x03, 0x19
        /*009a*/ 	.short	0x0038


	//----- nvinfo : EIATTR_PARAM_CBANK
	.align		4
        /*009c*/ 	.byte	0x04, 0x0a
        /*009e*/ 	.short	(.L_44 - .L_43)
	.align		4
.L_43:
        /*00a0*/ 	.word	index@(.nv.constant0._Z23decompressKernelBitPackPKhPKiS2_iPhiPi)
        /*00a4*/ 	.short	0x0380
        /*00a6*/ 	.short	0x0038


	//----- nvinfo : EIATTR_SW_WAR
	.align		4
.L_44:
        /*00a8*/ 	.byte	0x04, 0x36
        /*00aa*/ 	.short	(.L_46 - .L_45)
.L_45:
        /*00ac*/ 	.word	0x00000008
.L_46:


//--------------------- .nv.info._Z21assembleKernelBitPackPKhPKiiPh --------------------------
	.section	.nv.info._Z21assembleKernelBitPackPKhPKiiPh,"",@"SHT_CUDA_INFO"
	.sectionflags	@""
	.align	4


	//----- nvinfo : EIATTR_CUDA_API_VERSION
	.align		4
        /*0000*/ 	.byte	0x04, 0x37
        /*0002*/ 	.short	(.L_48 - .L_47)
.L_47:
        /*0004*/ 	.word	0x00000082


	//----- nvinfo : EIATTR_KPARAM_INFO
	.align		4
.L_48:
        /*0008*/ 	.byte	0x04, 0x17
        /*000a*/ 	.short	(.L_50 - .L_49)
.L_49:
        /*000c*/ 	.word	0x00000000
        /*0010*/ 	.short	0x0003
        /*0012*/ 	.short	0x0018
        /*0014*/ 	.byte	0x00, 0xf5, 0x21, 0x00


	//----- nvinfo : EIATTR_KPARAM_INFO
	.align		4
.L_50:
        /*0018*/ 	.byte	0x04, 0x17
        /*001a*/ 	.short	(.L_52 - .L_51)
.L_51:
        /*001c*/ 	.word	0x00000000
        /*0020*/ 	.short	0x0002
        /*0022*/ 	.short	0x0010
        /*0024*/ 	.byte	0x00, 0xf0, 0x11, 0x00


	//----- nvinfo : EIATTR_KPARAM_INFO
	.align		4
.L_52:
        /*0028*/ 	.byte	0x04, 0x17
        /*002a*/ 	.short	(.L_54 - .L_53)
.L_53:
        /*002c*/ 	.word	0x00000000
        /*0030*/ 	.short	0x0001
        /*0032*/ 	.short	0x0008
        /*0034*/ 	.byte	0x00, 0xf5, 0x21, 0x00


	//----- nvinfo : EIATTR_KPARAM_INFO
	.align		4
.L_54:
        /*0038*/ 	.byte	0x04, 0x17
        /*003a*/ 	.short	(.L_56 - .L_55)
.L_55:
        /*003c*/ 	.word	0x00000000
        /*0040*/ 	.short	0x0000
        /*0042*/ 	.short	0x0000
        /*0044*/ 	.byte	0x00, 0xf5, 0x21, 0x00


	//----- nvinfo : EIATTR_SPARSE_MMA_MASK
	.align		4
.L_56:
        /*0048*/ 	.byte	0x03, 0x50
        /*004a*/ 	.short	0x0000


	//----- nvinfo : EIATTR_MAXREG_COUNT
	.align		4
        /*004c*/ 	.byte	0x03, 0x1b
        /*004e*/ 	.short	0x00ff


	//----- nvinfo : EIATTR_MERCURY_ISA_VERSION
	.align		4
        /*0050*/ 	.byte	0x03, 0x5f
        /*0052*/ 	.short	0x0101


	//----- nvinfo : EIATTR_VRC_CTA_INIT_COUNT
	.align		4
        /*0054*/ 	.byte	0x02, 0x4a
	.zero		1
	.zero		1


	//----- nvinfo : EIATTR_EXIT_INSTR_OFFSETS
	.align		4
        /*0058*/ 	.byte	0x04, 0x1c
        /*005a*/ 	.short	(.L_58 - .L_57)


	//   ....[0]....
.L_57:
        /*005c*/ 	.word	0x00000040


	//   ....[1]....
        /*0060*/ 	.word	0x000000d0


	//   ....[2]....
        /*0064*/ 	.word	0x000001d0


	//----- nvinfo : EIATTR_CRS_STACK_SIZE
	.align		4
.L_58:
        /*0068*/ 	.byte	0x04, 0x1e
        /*006a*/ 	.short	(.L_60 - .L_59)
.L_59:
        /*006c*/ 	.word	0x00000000


	//----- nvinfo : EIATTR_CBANK_PARAM_SIZE
	.align		4
.L_60:
        /*0070*/ 	.byte	0x03, 0x19
        /*0072*/ 	.short	0x0020


	//----- nvinfo : EIATTR_PARAM_CBANK
	.align		4
        /*0074*/ 	.byte	0x04, 0x0a
        /*0076*/ 	.short	(.L_62 - .L_61)
	.align		4
.L_61:
        /*0078*/ 	.word	index@(.nv.constant0._Z21assembleKernelBitPackPKhPKiiPh)
        /*007c*/ 	.short	0x0380
        /*007e*/ 	.short	0x0020


	//----- nvinfo : EIATTR_SW_WAR
	.align		4
.L_62:
        /*0080*/ 	.byte	0x04, 0x36
        /*0082*/ 	.short	(.L_64 - .L_63)
.L_63:
        /*0084*/ 	.word	0x00000008
.L_64:


//--------------------- .nv.info._Z20computeOffsetsKernelPKiPii --------------------------
	.section	.nv.info._Z20computeOffsetsKernelPKiPii,"",@"SHT_CUDA_INFO"
	.sectionflags	@""
	.align	4


	//----- nvinfo : EIATTR_CUDA_API_VERSION
	.align		4
        /*0000*/ 	.byte	0x04, 0x37
        /*0002*/ 	.short	(.L_66 - .L_65)
.L_65:
        /*0004*/ 	.word	0x00000082


	//----- nvinfo : EIATTR_KPARAM_INFO
	.align		4
.L_66:
        /*0008*/ 	.byte	0x04, 0x17
        /*000a*/ 	.short	(.L_68 - .L_67)
.L_67:
        /*000c*/ 	.word	0x00000000
        /*0010*/ 	.short	0x0002
        /*0012*/ 	.short	0x0010
        /*0014*/ 	.byte	0x00, 0xf0, 0x11, 0x00


	//----- nvinfo : EIATTR_KPARAM_INFO
	.align		4
.L_68:
        /*0018*/ 	.byte	0x04, 0x17
        /*001a*/ 	.short	(.L_70 - .L_69)
.L_69:
        /*001c*/ 	.word	0x00000000
        /*0020*/ 	.short	0x0001
        /*0022*/ 	.short	0x0008
        /*0024*/ 	.byte	0x00, 0xf5, 0x21, 0x00


	//----- nvinfo : EIATTR_KPARAM_INFO
	.align		4
.L_70:
        /*0028*/ 	.byte	0x04, 0x17
        /*002a*/ 	.short	(.L_72 - .L_71)
.L_71:
        /*002c*/ 	.word	0x00000000
        /*0030*/ 	.short	0x0000
        /*0032*/ 	.short	0x0000
        /*0034*/ 	.byte	0x00, 0xf5, 0x21, 0x00


	//----- nvinfo : EIATTR_SPARSE_MMA_MASK
	.align		4
.L_72:
        /*0038*/ 	.byte	0x03, 0x50
        /*003a*/ 	.short	0x0000


	//----- nvinfo : EIATTR_MAXREG_COUNT
	.align		4
        /*003c*/ 	.byte	0x03, 0x1b
        /*003e*/ 	.short	0x00ff


	//----- nvinfo : EIATTR_MERCURY_ISA_VERSION
	.align		4
        /*0040*/ 	.byte	0x03, 0x5f
        /*0042*/ 	.short	0x0101


	//----- nvinfo : EIATTR_VRC_CTA_INIT_COUNT
	.align		4
        /*0044*/ 	.byte	0x02, 0x4a
	.zero		1
	.zero		1


	//----- nvinfo : EIATTR_EXIT_INSTR_OFFSETS
	.align		4
        /*0048*/ 	.byte	0x04, 0x1c
        /*004a*/ 	.short	(.L_74 - .L_73)


	//   ....[0]....
.L_73:
        /*004c*/ 	.word	0x00000040


	//   ....[1]....
        /*0050*/ 	.word	0x000000a0


	//   ....[2]....
        /*0054*/ 	.word	0x00000560


	//   ....[3]....
        /*0058*/ 	.word	0x00000780


	//   ....[4]....
        /*005c*/ 	.word	0x000008e0


	//   ....[5]....
        /*0060*/ 	.word	0x00000990


	//----- nvinfo : EIATTR_CBANK_PARAM_SIZE
	.align		4
.L_74:
        /*0064*/ 	.byte	0x03, 0x19
        /*0066*/ 	.short	0x0014


	//----- nvinfo : EIATTR_PARAM_CBANK
	.align		4
        /*0068*/ 	.byte	0x04, 0x0a
        /*006a*/ 	.short	(.L_76 - .L_75)
	.align		4
.L_75:
        /*006c*/ 	.word	index@(.nv.constant0._Z20computeOffsetsKernelPKiPii)
        /*0070*/ 	.short	0x0380
        /*0072*/ 	.short	0x0014


	//----- nvinfo : EIATTR_SW_WAR
	.align		4
.L_76:
        /*0074*/ 	.byte	0x04, 0x36
        /*0076*/ 	.short	(.L_78 - .L_77)
.L_77:
        /*0078*/ 	.word	0x00000008
.L_78:


//--------------------- .nv.info._Z21compressKernelBitPackPKhiiPhPi --------------------------
	.section	.nv.info._Z21compressKernelBitPackPKhiiPhPi,"",@"SHT_CUDA_INFO"
	.sectionflags	@""
	.align	4


	//----- nvinfo : EIATTR_CUDA_API_VERSION
	.align		4
        /*0000*/ 	.byte	0x04, 0x37
        /*0002*/ 	.short	(.L_80 - .L_79)
.L_79:
        /*0004*/ 	.word	0x00000082


	//----- nvinfo : EIATTR_KPARAM_INFO
	.align		4
.L_80:
        /*0008*/ 	.byte	0x04, 0x17
        /*000a*/ 	.short	(.L_82 - .L_81)
.L_81:
        /*000c*/ 	.word	0x00000000
        /*0010*/ 	.short	0x0004
        /*0012*/ 	.short	0x0018
        /*0014*/ 	.byte	0x00, 0xf5, 0x21, 0x00


	//----- nvinfo : EIATTR_KPARAM_INFO
	.align		4
.L_82:
        /*0018*/ 	.byte	0x04, 0x17
        /*001a*/ 	.short	(.L_84 - .L_83)
.L_83:
        /*001c*/ 	.word	0x00000000
        /*0020*/ 	.short	0x0003
        /*0022*/ 	.short	0x0010
        /*0024*/ 	.byte	0x00, 0xf5, 0x21, 0x00


	//----- nvinfo : EIATTR_KPARAM_INFO
	.align		4
.L_84:
        /*0028*/ 	.byte	0x04, 0x17
        /*002a*/ 	.short	(.L_86 - .L_85)
.L_85:
        /*002c*/ 	.word	0x00000000
        /*0030*/ 	.short	0x0002
        /*0032*/ 	.short	0x000c
        /*0034*/ 	.byte	0x00, 0xf0, 0x11, 0x00


	//----- nvinfo : EIATTR_KPARAM_INFO
	.align		4
.L_86:
        /*0038*/ 	.byte	0x04, 0x17
        /*003a*/ 	.short	(.L_88 - .L_87)
.L_87:
        /*003c*/ 	.word	0x00000000
        /*0040*/ 	.short	0x0001
        /*0042*/ 	.short	0x0008
        /*0044*/ 	.byte	0x00, 0xf0, 0x11, 0x00


	//----- nvinfo : EIATTR_KPARAM_INFO
	.align		4
.L_88:
        /*0048*/ 	.byte	0x04, 0x17
        /*004a*/ 	.short	(.L_90 - .L_89)
.L_89:
        /*004c*/ 	.word	0x00000000
        /*0050*/ 	.short	0x0000
        /*0052*/ 	.short	0x0000
        /*0054*/ 	.byte	0x00, 0xf5, 0x21, 0x00


	//----- nvinfo : EIATTR_SPARSE_MMA_MASK
	.align		4
.L_90:
        /*0058*/ 	.byte	0x03, 0x50
        /*005a*/ 	.short	0x0000


	//----- nvinfo : EIATTR_MAXREG_COUNT
	.align		4
        /*005c*/ 	.byte	0x03, 0x1b
        /*005e*/ 	.short	0x00ff


	//----- nvinfo : EIATTR_NUM_BARRIERS
	.align		4
        /*0060*/ 	.byte	0x02, 0x4c
        /*0062*/ 	.byte	0x01
	.zero		1


	//----- nvinfo : EIATTR_MERCURY_ISA_VERSION
	.align		4
        /*0064*/ 	.byte	0x03, 0x5f
        /*0066*/ 	.short	0x0101


	//----- nvinfo : EIATTR_VRC_CTA_INIT_COUNT
	.align		4
        /*0068*/ 	.byte	0x02, 0x4a
	.zero		1
	.zero		1


	//----- nvinfo : EIATTR_EXIT_INSTR_OFFSETS
	.align		4
        /*006c*/ 	.byte	0x04, 0x1c
        /*006e*/ 	.short	(.L_92 - .L_91)


	//   ....[0]....
.L_91:
        /*0070*/ 	.word	0x00000d10


	//   ....[1]....
        /*0074*/ 	.word	0x00001000


	//   ....[2]....
        /*0078*/ 	.word	0x00001760


	//----- nvinfo : EIATTR_CRS_STACK_SIZE
	.align		4
.L_92:
        /*007c*/ 	.byte	0x04, 0x1e
        /*007e*/ 	.short	(.L_94 - .L_93)
.L_93:
        /*0080*/ 	.word	0x00000000


	//----- nvinfo : EIATTR_CBANK_PARAM_SIZE
	.align		4
.L_94:
        /*0084*/ 	.byte	0x03, 0x19
        /*0086*/ 	.short	0x0020


	//----- nvinfo : EIATTR_PARAM_CBANK
	.align		4
        /*0088*/ 	.byte	0x04, 0x0a
        /*008a*/ 	.short	(.L_96 - .L_95)
	.align		4
.L_95:
        /*008c*/ 	.word	index@(.nv.constant0._Z21compressKernelBitPackPKhiiPhPi)
        /*0090*/ 	.short	0x0380
        /*0092*/ 	.short	0x0020


	//----- nvinfo : EIATTR_SW_WAR
	.align		4
.L_96:
        /*0094*/ 	.byte	0x04, 0x36
        /*0096*/ 	.short	(.L_98 - .L_97)
.L_97:
        /*0098*/ 	.word	0x00000008
.L_98:


//--------------------- .nv.callgraph             --------------------------
	.section	.nv.callgraph,"",@"SHT_CUDA_CALLGRAPH"
	.align	4
	.sectionentsize	8
	.align		4
        /*0000*/ 	.word	0x00000000
	.align		4
        /*0004*/ 	.word	0xffffffff
	.align		4
        /*0008*/ 	.word	0x00000000
	.align		4
        /*000c*/ 	.word	0xfffffffe
	.align		4
        /*0010*/ 	.word	0x00000000
	.align		4
        /*0014*/ 	.word	0xfffffffd
	.align		4
        /*0018*/ 	.word	0x00000000
	.align		4
        /*001c*/ 	.word	0xfffffffc


//--------------------- .nv.constant3             --------------------------
	.section	.nv.constant3,"a",@progbits
.nv.constant3:
	.type		d_dictionary,@object
	.size		d_dictionary,(.L_0 - d_dictionary)
d_dictionary:
        /*0000*/ 	.byte	0x20, 0x65, 0x74, 0x61, 0x6f, 0x69, 0x6e, 0x73, 0x72, 0x68, 0x6c, 0x64, 0x75, 0x63, 0x6d, 0x66
.L_0:


//--------------------- .text._Z23decompressKernelBitPackPKhPKiS2_iPhiPi --------------------------
	.section	.text._Z23decompressKernelBitPackPKhPKiS2_iPhiPi,"ax",@progbits
	.align	128
        .global         _Z23decompressKernelBitPackPKhPKiS2_iPhiPi
        .type           _Z23decompressKernelBitPackPKhPKiS2_iPhiPi,@function
        .size           _Z23decompressKernelBitPackPKhPKiS2_iPhiPi,(.L_x_31 - _Z23decompressKernelBitPackPKhPKiS2_iPhiPi)
        .other          _Z23decompressKernelBitPackPKhPKiS2_iPhiPi,@"STO_CUDA_ENTRY STV_DEFAULT"
_Z23decompressKernelBitPackPKhPKiS2_iPhiPi:
.text._Z23decompressKernelBitPackPKhPKiS2_iPhiPi:
[----:B------:R-:W-:Y:S01]  /*0000*/  LDC R1, c[0x0][0x37c] ;  /* 0x0000df00ff017b82 */ /* 0x000fe20000000800 */
[----:B------:R-:W0:Y:S01]  /*0010*/  S2R R10, SR_TID.X ;  /* 0x00000000000a7919 */ /* 0x000e220000002100 */
[----:B------:R-:W1:Y:S01]  /*0020*/  LDCU.64 UR6, c[0x0][0x358] ;  /* 0x00006b00ff0677ac */ /* 0x000e620008000a00 */
[----:B------:R-:W2:Y:S05]  /*0030*/  S2R R0, SR_CTAID.X ;  /* 0x0000000000007919 */ /* 0x000eaa0000002500 */
[----:B------:R-:W3:Y:S01]  /*0040*/  S2UR UR5, SR_CgaCtaId ;  /* 0x00000000000579c3 */ /* 0x000ee20000008800 */
[----:B------:R-:W-:-:S07]  /*0050*/  UMOV UR4, 0x400 ;  /* 0x0000040000047882 */ /* 0x000fce0000000000 */
[----:B------:R-:W4:Y:S08]  /*0060*/  LDC.64 R6, c[0x0][0x390] ;  /* 0x0000e400ff067b82 */ /* 0x000f300000000a00 */
[----:B------:R-:W5:Y:S08]  /*0070*/  LDC R8, c[0x0][0x398] ;  /* 0x0000e600ff087b82 */ /* 0x000f700000000800 */
[----:B------:R-:W5:Y:S01]  /*0080*/  LDC.64 R12, c[0x0][0x380] ;  /* 0x0000e000ff0c7b82 */ /* 0x000f620000000a00 */
[----:B0-----:R-:W-:-:S13]  /*0090*/  ISETP.NE.AND P0, PT, R10, RZ, PT ;  /* 0x000000ff0a00720c */ /* 0x001fda0003f05270 */
[----:B------:R-:W2:Y:S02]  /*00a0*/  @!P0 LDC.64 R4, c[0x0][0x388] ;  /* 0x0000e200ff048b82 */ /* 0x000ea40000000a00 */
[----:B--2---:R-:W-:-:S06]  /*00b0*/  @!P0 IMAD.WIDE.U32 R4, R0, 0x4, R4 ;  /* 0x0000000400048825 */ /* 0x004fcc00078e0004 */
[----:B-1----:R-:W2:Y:S01]  /*00c0*/  @!P0 LDG.E R4, desc[UR6][R4.64] ;  /* 0x0000000604048981 */ /* 0x002ea2000c1e1900 */
[----:B---3--:R-:W-:Y:S01]  /*00d0*/  ULEA UR4, UR5, UR4, 0x18 ;  /* 0x0000000405047291 */ /* 0x008fe2000f8ec0ff */
[----:B----4-:R-:W-:-:S08]  /*00e0*/  IMAD.WIDE.U32 R6, R0, 0x4, R6 ;  /* 0x0000000400067825 */ /* 0x010fd000078e0006 */
[----:B--2---:R-:W-:Y:S01]  /*00f0*/  @!P0 STS [UR4], R4 ;  /* 0x00000004ff008988 */ /* 0x004fe20008000804 */
[----:B------:R-:W-:Y:S06]  /*0100*/  BAR.SYNC.DEFER_BLOCKING 0x0 ;  /* 0x0000000000007b1d */ /* 0x000fec0000010000 */
[----:B------:R-:W2:Y:S01]  /*0110*/  LDG.E R6, desc[UR6][R6.64] ;  /* 0x0000000606067981 */ /* 0x000ea2000c1e1900 */
[----:B-----5:R-:W-:Y:S02]  /*0120*/  IMAD R3, R0, R8, R8 ;  /* 0x0000000800037224 */ /* 0x020fe400078e0208 */
[----:B------:R-:W-:Y:S01]  /*0130*/  IMAD.MOV R5, RZ, RZ, -R0 ;  /* 0x000000ffff057224 */ /* 0x000fe200078e0a00 */
[----:B------:R-:W0:Y:S01]  /*0140*/  LDS R2, [UR4] ;  /* 0x00000004ff027984 */ /* 0x000e220008000800 */
[----:B------:R-:W1:Y:S02]  /*0150*/  LDCU UR4, c[0x0][0x3a8] ;  /* 0x00007500ff0477ac */ /* 0x000e640008000800 */
[----:B-1----:R-:W-:-:S05]  /*0160*/  VIMNMX R3, PT, PT, R3, UR4, PT ;  /* 0x0000000403037c48 */ /* 0x002fca000bfe0100 */
[----:B------:R-:W-:-:S05]  /*0170*/  IMAD R3, R8, R5, R3 ;  /* 0x0000000508037224 */ /* 0x000fca00078e0203 */
[----:B0-----:R-:W-:-:S04]  /*0180*/  VIMNMX R5, PT, PT, R3, R2, PT ;  /* 0x0000000203057248 */ /* 0x001fc80003fe0100 */
[----:B------:R-:W-:Y:S02]  /*0190*/  ISETP.GE.AND P0, PT, R5, 0x1, PT ;  /* 0x000000010500780c */ /* 0x000fe40003f06270 */
[----:B--2---:R-:W-:-:S04]  /*01a0*/  IADD3 R4, P1, PT, R6, R12, RZ ;  /* 0x0000000c06047210 */ /* 0x004fc80007f3e0ff */
[----:B------:R-:W-:-:S07]  /*01b0*/  LEA.HI.X.SX32 R6, R6, R13, 0x1, P1 ;  /* 0x0000000d06067211 */ /* 0x000fce00008f0eff */
[----:B------:R-:W-:Y:S05]  /*01c0*/  @!P0 BRA `(.L_x_0) ;  /* 0x0000000400188947 */ /* 0x000fea0003800000 */
[----:B------:R-:W-:Y:S01]  /*01d0*/  IMAD.MOV.U32 R5, RZ, RZ, RZ ;  /* 0x000000ffff057224 */ /* 0x000fe200078e00ff */
[----:B------:R-:W-:-:S06]  /*01e0*/  UMOV UR4, URZ ;  /* 0x000000ff00047c82 */ /* 0x000fcc0008000000 */
.L_x_5:
[----:B0-----:R-:W-:-:S04]  /*01f0*/  SHF.R.S32.HI R8, RZ, 0x1f, R5 ;  /* 0x0000001fff087819 */ /* 0x001fc80000011405 */
[----:B------:R-:W-:-:S04]  /*0200*/  LEA.HI R7, R8, R5, RZ, 0x3 ;  /* 0x0000000508077211 */ /* 0x000fc800078f18ff */
[----:B------:R-:W-:-:S04]  /*0210*/  SHF.R.S32.HI R9, RZ, 0x3, R7 ;  /* 0x00000003ff097819 */ /* 0x000fc80000011407 */
[----:B------:R-:W-:-:S04]  /*0220*/  IADD3 R8, P0, PT, R9, R4, RZ ;  /* 0x0000000409087210 */ /* 0x000fc80007f1e0ff */
[----:B------:R-:W-:-:S05]  /*0230*/  LEA.HI.X.SX32 R9, R9, R6, 0x1, P0 ;  /* 0x0000000609097211 */ /* 0x000fca00000f0eff */
[----:B------:R-:W2:Y:S01]  /*0240*/  LDG.E.U8 R8, desc[UR6][R8.64] ;  /* 0x0000000608087981 */ /* 0x000ea2000c1e1100 */
[----:B------:R-:W-:-:S04]  /*0250*/  LOP3.LUT R12, R7, 0xfffffff8, RZ, 0xc0, !PT ;  /* 0xfffffff8070c7812 */ /* 0x000fc800078ec0ff */
[----:B------:R-:W-:Y:S01]  /*0260*/  IADD3 R7, PT, PT, R12, 0x7, -R5 ;  /* 0x000000070c077810 */ /* 0x000fe20007ffe805 */
[----:B------:R-:W-:-:S03]  /*0270*/  VIADD R5, R5, 0x1 ;  /* 0x0000000105057836 */ /* 0x000fc60000000000 */
[----:B--2---:R-:W-:-:S04]  /*0280*/  SHF.R.U32.HI R7, RZ, R7, R8 ;  /* 0x00000007ff077219 */ /* 0x004fc80000011608 */
[----:B------:R-:W-:-:S04]  /*0290*/  LOP3.LUT R7, R7, 0x1, RZ, 0xc0, !PT ;  /* 0x0000000107077812 */ /* 0x000fc800078ec0ff */
[----:B------:R-:W-:-:S13]  /*02a0*/  ISETP.NE.U32.AND P0, PT, R7, 0x1, PT ;  /* 0x000000010700780c */ /* 0x000fda0003f05070 */
[----:B------:R-:W-:Y:S05]  /*02b0*/  @P0 BRA `(.L_x_1) ;  /* 0x0000000000600947 */ /* 0x000fea0003800000 */
[----:B------:R-:W-:Y:S02]  /*02c0*/  IMAD.MOV.U32 R7, RZ, RZ, RZ ;  /* 0x000000ffff077224 */ /* 0x000fe400078e00ff */
[----:B------:R-:W-:-:S07]  /*02d0*/  IMAD.MOV.U32 R11, RZ, RZ, 0x4 ;  /* 0x00000004ff0b7424 */ /* 0x000fce00078e00ff */
.L_x_2:
[----:B------:R-:W-:-:S04]  /*02e0*/  SHF.R.S32.HI R8, RZ, 0x1f, R5 ;  /* 0x0000001fff087819 */ /* 0x000fc80000011405 */
[----:B------:R-:W-:-:S04]  /*02f0*/  LEA.HI R12, R8, R5, RZ, 0x3 ;  /* 0x00000005080c7211 */ /* 0x000fc800078f18ff */
[----:B------:R-:W-:-:S04]  /*0300*/  SHF.R.S32.HI R9, RZ, 0x3, R12 ;  /* 0x00000003ff097819 */ /* 0x000fc8000001140c */
[----:B------:R-:W-:-:S04]  /*0310*/  IADD3 R8, P0, PT, R9, R4, RZ ;  /* 0x0000000409087210 */ /* 0x000fc80007f1e0ff */
[----:B------:R-:W-:-:S06]  /*0320*/  LEA.HI.X.SX32 R9, R9, R6, 0x1, P0 ;  /* 0x0000000609097211 */ /* 0x000fcc00000f0eff */
[----:B------:R-:W2:Y:S01]  /*0330*/  LDG.E.U8 R9, desc[UR6][R8.64] ;  /* 0x0000000608097981 */ /* 0x000ea2000c1e1100 */
[----:B------:R-:W-:Y:S01]  /*0340*/  LOP3.LUT R12, R12, 0xfffffff8, RZ, 0xc0, !PT ;  /* 0xfffffff80c0c7812 */ /* 0x000fe200078ec0ff */
[----:B------:R-:W-:-:S03]  /*0350*/  IMAD.MOV.U32 R15, RZ, RZ, -0x1 ;  /* 0xffffffffff0f7424 */ /* 0x000fc600078e00ff */
[----:B------:R-:W-:-:S04]  /*0360*/  IADD3 R12, PT, PT, R12, 0x8, -R5 ;  /* 0x000000080c0c7810 */ /* 0x000fc80007ffe805 */
[----:B------:R-:W-:-:S04]  /*0370*/  VIMNMX.U32 R14, PT, PT, R12, R11, PT ;  /* 0x0000000b0c0e7248 */ /* 0x000fc80003fe0000 */
[-C--:B------:R-:W-:Y:S01]  /*0380*/  SHF.L.U32 R13, R7, R14.reuse, RZ ;  /* 0x0000000e070d7219 */ /* 0x080fe200000006ff */
[--C-:B------:R-:W-:Y:S01]  /*0390*/  IMAD.IADD R11, R11, 0x1, -R14.reuse ;  /* 0x000000010b0b7824 */ /* 0x100fe200078e0a0e */
[----:B------:R-:W-:Y:S01]  /*03a0*/  SHF.L.U32 R7, R15, R14, RZ ;  /* 0x0000000e0f077219 */ /* 0x000fe200000006ff */
[----:B------:R-:W-:Y:S02]  /*03b0*/  IMAD.IADD R12, R12, 0x1, -R14 ;  /* 0x000000010c0c7824 */ /* 0x000fe400078e0a0e */
[----:B------:R-:W-:Y:S01]  /*03c0*/  IMAD.IADD R5, R14, 0x1, R5 ;  /* 0x000000010e057824 */ /* 0x000fe200078e0205 */
[----:B------:R-:W-:Y:S02]  /*03d0*/  ISETP.GT.AND P0, PT, R11, RZ, PT ;  /* 0x000000ff0b00720c */ /* 0x000fe40003f04270 */
[----:B--2---:R-:W-:-:S04]  /*03e0*/  SHF.R.U32.HI R12, RZ, R12, R9 ;  /* 0x0000000cff0c7219 */ /* 0x004fc80000011609 */
[----:B------:R-:W-:-:S07]  /*03f0*/  LOP3.LUT R7, R13, R12, R7, 0xf4, !PT ;  /* 0x0000000c0d077212 */ /* 0x000fce00078ef407 */
[----:B------:R-:W-:Y:S05]  /*0400*/  @P0 BRA `(.L_x_2) ;  /* 0xfffffffc00b40947 */ /* 0x000fea000383ffff */
[----:B------:R-:W0:Y:S02]  /*0410*/  LDC.U8 R7, c[0x3][R7] ;  /* 0x00c0000007077b82 */ /* 0x000e240000000000 */
[----:B0-----:R-:W-:Y:S01]  /*0420*/  PRMT R11, R7, 0x7610, R11 ;  /* 0x00007610070b7816 */ /* 0x001fe2000000000b */
[----:B------:R-:W-:Y:S06]  /*0430*/  BRA `(.L_x_3) ;  /* 0x0000000000547947 */ /* 0x000fec0003800000 */
.L_x_1:
[----:B------:R-:W-:Y:S02]  /*0440*/  IMAD.MOV.U32 R11, RZ, RZ, RZ ;  /* 0x000000ffff0b7224 */ /* 0x000fe400078e00ff */
[----:B------:R-:W-:-:S07]  /*0450*/  IMAD.MOV.U32 R7, RZ, RZ, 0x8 ;  /* 0x00000008ff077424 */ /* 0x000fce00078e00ff */
.L_x_4:
[----:B------:R-:W-:-:S04]  /*0460*/  SHF.R.S32.HI R8, RZ, 0x1f, R5 ;  /* 0x0000001fff087819 */ /* 0x000fc80000011405 */
[----:B------:R-:W-:-:S04]  /*0470*/  LEA.HI R12, R8, R5, RZ, 0x3 ;  /* 0x00000005080c7211 */ /* 0x000fc800078f18ff */
[----:B------:R-:W-:-:S04]  /*0480*/  SHF.R.S32.HI R9, RZ, 0x3, R12 ;  /* 0x00000003ff097819 */ /* 0x000fc8000001140c */
[----:B------:R-:W-:-:S04]  /*0490*/  IADD3 R8, P0, PT, R9, R4, RZ ;  /* 0x0000000409087210 */ /* 0x000fc80007f1e0ff */
[----:B------:R-:W-:-:S05]  /*04a0*/  LEA.HI.X.SX32 R9, R9, R6, 0x1, P0 ;  /* 0x0000000609097211 */ /* 0x000fca00000f0eff */
        /* <DEDUP_REMOVED lines=14> */
.L_x_3:
[----:B------:R-:W0:Y:S01]  /*0590*/  LDC R7, c[0x0][0x398] ;  /* 0x0000e600ff077b82 */ /* 0x000e220000000800 */
[----:B------:R-:W-:-:S07]  /*05a0*/  ISETP.LT.AND P1, PT, R5, R2, PT ;  /* 0x000000020500720c */ /* 0x000fce0003f21270 */
[----:B------:R-:W1:Y:S01]  /*05b0*/  LDC.64 R8, c[0x0][0x3a0] ;  /* 0x0000e800ff087b82 */ /* 0x000e620000000a00 */
[----:B0-----:R-:W-:Y:S01]  /*05c0*/  IMAD R7, R0, R7, UR4 ;  /* 0x0000000400077e24 */ /* 0x001fe2000f8e0207 */
[----:B------:R-:W-:-:S04]  /*05d0*/  UIADD3 UR4, UPT, UPT, UR4, 0x1, URZ ;  /* 0x0000000104047890 */ /* 0x000fc8000fffe0ff */
[----:B-1----:R-:W-:-:S04]  /*05e0*/  IADD3 R8, P0, PT, R7, R8, RZ ;  /* 0x0000000807087210 */ /* 0x002fc80007f1e0ff */
[----:B------:R-:W-:Y:S02]  /*05f0*/  LEA.HI.X.SX32 R9, R7, R9, 0x1, P0 ;  /* 0x0000000907097211 */ /* 0x000fe400000f0eff */
[----:B------:R-:W-:-:S03]  /*0600*/  ISETP.LE.AND P0, PT, R3, UR4, PT ;  /* 0x0000000403007c0c */ /* 0x000fc6000bf03270 */
[----:B------:R0:W-:Y:S10]  /*0610*/  STG.E.U8 desc[UR6][R8.64], R11 ;  /* 0x0000000b08007986 */ /* 0x0001f4000c101106 */
[----:B------:R-:W-:Y:S05]  /*0620*/  @!P0 BRA P1, `(.L_x_5) ;  /* 0xfffffff800f08947 */ /* 0x000fea000083ffff */
.L_x_0:
[----:B------:R-:W-:-:S13]  /*0630*/  ISETP.NE.AND P0, PT, R10, RZ, PT ;  /* 0x000000ff0a00720c */ /* 0x000fda0003f05270 */
[----:B------:R-:W-:Y:S05]  /*0640*/  @P0 EXIT ;  /* 0x000000000000094d */ /* 0x000fea0003800000 */
[----:B------:R-:W1:Y:S02]  /*0650*/  LDC.64 R4, c[0x0][0x3b0] ;  /* 0x0000ec00ff047b82 */ /* 0x000e640000000a00 */
[----:B-1----:R-:W-:Y:S01]  /*0660*/  REDG.E.ADD.STRONG.GPU desc[UR6][R4.64], R3 ;  /* 0x000000030400798e */ /* 0x002fe2000c12e106 */
[----:B------:R-:W-:Y:S05]  /*0670*/  EXIT ;  /* 0x000000000000794d */ /* 0x000fea0003800000 */
.L_x_6:
[----:B------:R-:W-:-:S00]  /*0680*/  BRA `(.L_x_6) ;  /* 0xfffffffc00fc7947 */ /* 0x000fc0000383ffff */
[----:B------:R-:W-:-:S00]  /*0690*/  NOP ;  /* 0x0000000000007918 */ /* 0x000fc00000000000 */
        /* <DEDUP_REMOVED lines=14> */
.L_x_31:


//--------------------- .text._Z21assembleKernelBitPackPKhPKiiPh --------------------------
	.section	.text._Z21assembleKernelBitPackPKhPKiiPh,"ax",@progbits
	.align	128
        .global         _Z21assembleKernelBitPackPKhPKiiPh
        .type           _Z21assembleKernelBitPackPKhPKiiPh,@function
        .size           _Z21assembleKernelBitPackPKhPKiiPh,(.L_x_32 - _Z21assembleKernelBitPackPKhPKiiPh)
        .other          _Z21assembleKernelBitPackPKhPKiiPh,@"STO_CUDA_ENTRY STV_DEFAULT"
_Z21assembleKernelBitPackPKhPKiiPh:
.text._Z21assembleKernelBitPackPKhPKiiPh:
[----:B------:R-:W-:Y:S01]  /*0000*/  LDC R1, c[0x0][0x37c] ;  /* 0x0000df00ff017b82 */ /* 0x000fe20000000800 */
[----:B------:R-:W0:Y:S01]  /*0010*/  S2R R7, SR_CTAID.X ;  /* 0x0000000000077919 */ /* 0x000e220000002500 */
[----:B------:R-:W0:Y:S02]  /*0020*/  LDCU UR4, c[0x0][0x390] ;  /* 0x00007200ff0477ac */ /* 0x000e240008000800 */
[----:B0-----:R-:W-:-:S13]  /*0030*/  ISETP.GE.AND P0, PT, R7, UR4, PT ;  /* 0x0000000407007c0c */ /* 0x001fda000bf06270 */
[----:B------:R-:W-:Y:S05]  /*0040*/  @P0 EXIT ;  /* 0x000000000000094d */ /* 0x000fea0003800000 */
[----:B------:R-:W0:Y:S01]  /*0050*/  LDC.64 R2, c[0x0][0x388] ;  /* 0x0000e200ff027b82 */ /* 0x000e220000000a00 */
[----:B------:R-:W1:Y:S01]  /*0060*/  LDCU.64 UR4, c[0x0][0x358] ;  /* 0x00006b00ff0477ac */ /* 0x000e620008000a00 */
[----:B0-----:R-:W-:-:S05]  /*0070*/  IMAD.WIDE.U32 R2, R7, 0x4, R2 ;  /* 0x0000000407027825 */ /* 0x001fca00078e0002 */
[----:B-1----:R-:W2:Y:S04]  /*0080*/  LDG.E R0, desc[UR4][R2.64] ;  /* 0x0000000402007981 */ /* 0x002ea8000c1e1900 */
[----:B------:R-:W2:Y:S01]  /*0090*/  LDG.E R5, desc[UR4][R2.64+0x4] ;  /* 0x0000040402057981 */ /* 0x000ea2000c1e1900 */
[----:B------:R-:W0:Y:S01]  /*00a0*/  S2R R9, SR_TID.X ;  /* 0x0000000000097919 */ /* 0x000e220000002100 */
[----:B--2---:R-:W-:-:S05]  /*00b0*/  IMAD.IADD R6, R5, 0x1, -R0 ;  /* 0x0000000105067824 */ /* 0x004fca00078e0a00 */
[----:B0-----:R-:W-:-:S13]  /*00c0*/  ISETP.GE.AND P0, PT, R9, R6, PT ;  /* 0x000000060900720c */ /* 0x001fda0003f06270 */
[----:B------:R-:W-:Y:S05]  /*00d0*/  @P0 EXIT ;  /* 0x000000000000094d */ /* 0x000fea0003800000 */
[----:B------:R-:W-:Y:S01]  /*00e0*/  IMAD.SHL.U32 R7, R7, 0x400, RZ ;  /* 0x0000040007077824 */ /* 0x000fe200078e00ff */
[----:B------:R-:W0:Y:S01]  /*00f0*/  LDCU UR6, c[0x0][0x360] ;  /* 0x00006c00ff0677ac */ /* 0x000e220008000800 */
[----:B------:R-:W1:Y:S01]  /*0100*/  LDCU.64 UR8, c[0x0][0x380] ;  /* 0x00007000ff0877ac */ /* 0x000e620008000a00 */
[----:B------:R-:W2:Y:S04]  /*0110*/  LDCU.64 UR10, c[0x0][0x398] ;  /* 0x00007300ff0a77ac */ /* 0x000ea80008000a00 */
.L_x_7:
[----:B---3--:R-:W-:Y:S02]  /*0120*/  SHF.R.S32.HI R3, RZ, 0x1f, R9 ;  /* 0x0000001fff037819 */ /* 0x008fe40000011409 */
[----:B-1----:R-:W-:-:S04]  /*0130*/  IADD3 R2, P0, P1, R9, UR8, R7 ;  /* 0x0000000809027c10 */ /* 0x002fc8000f91e007 */
[----:B------:R-:W-:-:S06]  /*0140*/  IADD3.X R3, PT, PT, R3, UR9, RZ, P0, P1 ;  /* 0x0000000903037c10 */ /* 0x000fcc00087e24ff */
[----:B------:R-:W3:Y:S01]  /*0150*/  LDG.E.U8 R3, desc[UR4][R2.64] ;  /* 0x0000000402037981 */ /* 0x000ee2000c1e1100 */
[----:B------:R-:W-:Y:S02]  /*0160*/  IMAD.IADD R5, R0, 0x1, R9 ;  /* 0x0000000100057824 */ /* 0x000fe400078e0209 */
[----:B0-----:R-:W-:-:S03]  /*0170*/  VIADD R9, R9, UR6 ;  /* 0x0000000609097c36 */ /* 0x001fc60008000000 */
[----:B--2---:R-:W-:-:S04]  /*0180*/  IADD3 R4, P0, PT, R5, UR10, RZ ;  /* 0x0000000a05047c10 */ /* 0x004fc8000ff1e0ff */
[----:B------:R-:W-:Y:S02]  /*0190*/  LEA.HI.X.SX32 R5, R5, UR11, 0x1, P0 ;  /* 0x0000000b05057c11 */ /* 0x000fe400080f0eff */
[----:B------:R-:W-:-:S03]  /*01a0*/  ISETP.GE.AND P0, PT, R9, R6, PT ;  /* 0x000000060900720c */ /* 0x000fc60003f06270 */
[----:B---3--:R3:W-:Y:S10]  /*01b0*/  STG.E.U8 desc[UR4][R4.64], R3 ;  /* 0x0000000304007986 */ /* 0x0087f4000c101104 */
[----:B------:R-:W-:Y:S05]  /*01c0*/  @!P0 BRA `(.L_x_7) ;  /* 0xfffffffc00d48947 */ /* 0x000fea000383ffff */
[----:B------:R-:W-:Y:S05]  /*01d0*/  EXIT ;  /* 0x000000000000794d */ /* 0x000fea0003800000 */
.L_x_8:
        /* <DEDUP_REMOVED lines=10> */
.L_x_32:


//--------------------- .text._Z20computeOffsetsKernelPKiPii --------------------------
	.section	.text._Z20computeOffsetsKernelPKiPii,"ax",@progbits
	.align	128
        .global         _Z20computeOffsetsKernelPKiPii
        .type           _Z20computeOffsetsKernelPKiPii,@function
        .size           _Z20computeOffsetsKernelPKiPii,(.L_x_33 - _Z20computeOffsetsKernelPKiPii)
        .other          _Z20computeOffsetsKernelPKiPii,@"STO_CUDA_ENTRY STV_DEFAULT"
_Z20computeOffsetsKernelPKiPii:
.text._Z20computeOffsetsKernelPKiPii:
[----:B------:R-:W-:Y:S01]  /*0000*/  LDC R1, c[0x0][0x37c] ;  /* 0x0000df00ff017b82 */ /* 0x000fe20000000800 */
[----:B------:R-:W0:Y:S07]  /*0010*/  S2R R0, SR_TID.X ;  /* 0x0000000000007919 */ /* 0x000e2e0000002100 */
[----:B------:R-:W0:Y:S02]  /*0020*/  S2UR UR4, SR_CTAID.X ;  /* 0x00000000000479c3 */ /* 0x000e240000002500 */
[----:B0-----:R-:W-:-:S13]  /*0030*/  LOP3.LUT P0, RZ, R0, UR4, RZ, 0xfc, !PT ;  /* 0x0000000400ff7c12 */ /* 0x001fda000f80fcff */
[----:B------:R-:W-:Y:S05]  /*0040*/  @P0 EXIT ;  /* 0x000000000000094d */ /* 0x000fea0003800000 */
[----:B------:R-:W0:Y:S01]  /*0050*/  LDC R3, c[0x0][0x390] ;  /* 0x0000e400ff037b82 */ /* 0x000e220000000800 */
[----:B------:R-:W1:Y:S07]  /*0060*/  LDCU.64 UR12, c[0x0][0x358] ;  /* 0x00006b00ff0c77ac */ /* 0x000e6e0008000a00 */
[----:B------:R-:W1:Y:S01]  /*0070*/  LDC.64 R4, c[0x0][0x388] ;  /* 0x0000e200ff047b82 */ /* 0x000e620000000a00 */
[----:B0-----:R-:W-:Y:S01]  /*0080*/  ISETP.GE.AND P0, PT, R3, 0x1, PT ;  /* 0x000000010300780c */ /* 0x001fe20003f06270 */
[----:B-1----:R0:W-:-:S12]  /*0090*/  STG.E desc[UR12][R4.64], RZ ;  /* 0x000000ff04007986 */ /* 0x0021d8000c10190c */
[----:B------:R-:W-:Y:S05]  /*00a0*/  @!P0 EXIT ;  /* 0x000000000000894d */ /* 0x000fea0003800000 */
[C---:B------:R-:W-:Y:S01]  /*00b0*/  ISETP.GE.U32.AND P1, PT, R3.reuse, 0x8, PT ;  /* 0x000000080300780c */ /* 0x040fe20003f26070 */
[----:B------:R-:W-:Y:S01]  /*00c0*/  IMAD.MOV.U32 R2, RZ, RZ, RZ ;  /* 0x000000ffff027224 */ /* 0x000fe200078e00ff */
[----:B------:R-:W-:Y:S01]  /*00d0*/  LOP3.LUT R10, R3, 0x7, RZ, 0xc0, !PT ;  /* 0x00000007030a7812 */ /* 0x000fe200078ec0ff */
[----:B------:R-:W-:-:S03]  /*00e0*/  IMAD.MOV.U32 R0, RZ, RZ, RZ ;  /* 0x000000ffff007224 */ /* 0x000fc600078e00ff */
[----:B------:R-:W-:-:S07]  /*00f0*/  ISETP.NE.AND P0, PT, R10, RZ, PT ;  /* 0x000000ff0a00720c */ /* 0x000fce0003f05270 */
[----:B------:R-:W-:Y:S06]  /*0100*/  @!P1 BRA `(.L_x_9) ;  /* 0x0000000400149947 */ /* 0x000fec0003800000 */
[----:B------:R-:W1:Y:S01]  /*0110*/  LDCU.128 UR8, c[0x0][0x380] ;  /* 0x00007000ff0877ac */ /* 0x000e620008000c00 */
[----:B------:R-:W-:Y:S01]  /*0120*/  LOP3.LUT R2, R3, 0x7ffffff8, RZ, 0xc0, !PT ;  /* 0x7ffffff803027812 */ /* 0x000fe200078ec0ff */
[----:B------:R-:W-:-:S04]  /*0130*/  IMAD.MOV.U32 R0, RZ, RZ, RZ ;  /* 0x000000ffff007224 */ /* 0x000fc800078e00ff */
[----:B------:R-:W-:Y:S01]  /*0140*/  IMAD.MOV R8, RZ, RZ, -R2 ;  /* 0x000000ffff087224 */ /* 0x000fe200078e0a02 */
[----:B-1----:R-:W-:Y:S02]  /*0150*/  UIADD3 UR6, UP0, UPT, UR8, 0x10, URZ ;  /* 0x0000001008067890 */ /* 0x002fe4000ff1e0ff */
[----:B------:R-:W-:Y:S02]  /*0160*/  UIADD3 UR4, UP1, UPT, UR10, 0x10, URZ ;  /* 0x000000100a047890 */ /* 0x000fe4000ff3e0ff */
[----:B------:R-:W-:Y:S02]  /*0170*/  UIADD3.X UR7, UPT, UPT, URZ, UR9, URZ, UP0, !UPT ;  /* 0x00000009ff077290 */ /* 0x000fe400087fe4ff */
[----:B------:R-:W-:Y:S01]  /*0180*/  UIADD3.X UR5, UPT, UPT, URZ, UR11, URZ, UP1, !UPT ;  /* 0x0000000bff057290 */ /* 0x000fe20008ffe4ff */
[----:B0-----:R-:W-:Y:S02]  /*0190*/  IMAD.U32 R4, RZ, RZ, UR6 ;  /* 0x00000006ff047e24 */ /* 0x001fe4000f8e00ff */
[----:B------:R-:W-:-:S02]  /*01a0*/  IMAD.U32 R11, RZ, RZ, UR4 ;  /* 0x00000004ff0b7e24 */ /* 0x000fc4000f8e00ff */
[----:B------:R-:W-:Y:S02]  /*01b0*/  IMAD.U32 R5, RZ, RZ, UR7 ;  /* 0x00000007ff057e24 */ /* 0x000fe4000f8e00ff */
[----:B------:R-:W-:-:S07]  /*01c0*/  IMAD.U32 R12, RZ, RZ, UR5 ;  /* 0x00000005ff0c7e24 */ /* 0x000fce000f8e00ff */
.L_x_10:
[----:B--2---:R-:W2:Y:S02]  /*01d0*/  LDG.E R6, desc[UR12][R4.64+-0x10] ;  /* 0xfffff00c04067981 */ /* 0x004ea4000c1e1900 */
[----:B--2---:R-:W-:-:S05]  /*01e0*/  VIADD R6, R6, 0x7 ;  /* 0x0000000706067836 */ /* 0x004fca0000000000 */
[----:B------:R-:W-:-:S04]  /*01f0*/  SHF.R.S32.HI R7, RZ, 0x1f, R6 ;  /* 0x0000001fff077819 */ /* 0x000fc80000011406 */
[----:B------:R-:W-:Y:S01]  /*0200*/  LEA.HI R7, R7, R6, RZ, 0x3 ;  /* 0x0000000607077211 */ /* 0x000fe200078f18ff */
[----:B------:R-:W-:-:S03]  /*0210*/  IMAD.MOV.U32 R6, RZ, RZ, R11 ;  /* 0x000000ffff067224 */ /* 0x000fc600078e000b */
[----:B------:R-:W-:Y:S01]  /*0220*/  LEA.HI.SX32 R9, R7, R0, 0x1d ;  /* 0x0000000007097211 */ /* 0x000fe200078feaff */
[----:B------:R-:W-:-:S05]  /*0230*/  IMAD.MOV.U32 R7, RZ, RZ, R12 ;  /* 0x000000ffff077224 */ /* 0x000fca00078e000c */
[----:B------:R0:W-:Y:S04]  /*0240*/  STG.E desc[UR12][R6.64+-0xc], R9 ;  /* 0xfffff40906007986 */ /* 0x0001e8000c10190c */
[----:B------:R-:W2:Y:S02]  /*0250*/  LDG.E R0, desc[UR12][R4.64+-0xc] ;  /* 0xfffff40c04007981 */ /* 0x000ea4000c1e1900 */
[----:B--2---:R-:W-:-:S05]  /*0260*/  VIADD R0, R0, 0x7 ;  /* 0x0000000700007836 */ /* 0x004fca0000000000 */
[----:B------:R-:W-:-:S04]  /*0270*/  SHF.R.S32.HI R11, RZ, 0x1f, R0 ;  /* 0x0000001fff0b7819 */ /* 0x000fc80000011400 */
[----:B------:R-:W-:-:S04]  /*0280*/  LEA.HI R0, R11, R0, RZ, 0x3 ;  /* 0x000000000b007211 */ /* 0x000fc800078f18ff */
[----:B------:R-:W-:-:S05]  /*0290*/  LEA.HI.SX32 R11, R0, R9, 0x1d ;  /* 0x00000009000b7211 */ /* 0x000fca00078feaff */
[----:B------:R1:W-:Y:S04]  /*02a0*/  STG.E desc[UR12][R6.64+-0x8], R11 ;  /* 0xfffff80b06007986 */ /* 0x0003e8000c10190c */
[----:B------:R-:W2:Y:S02]  /*02b0*/  LDG.E R0, desc[UR12][R4.64+-0x8] ;  /* 0xfffff80c04007981 */ /* 0x000ea4000c1e1900 */
[----:B--2---:R-:W-:-:S05]  /*02c0*/  VIADD R0, R0, 0x7 ;  /* 0x0000000700007836 */ /* 0x004fca0000000000 */
[----:B------:R-:W-:-:S04]  /*02d0*/  SHF.R.S32.HI R13, RZ, 0x1f, R0 ;  /* 0x0000001fff0d7819 */ /* 0x000fc80000011400 */
[----:B------:R-:W-:-:S04]  /*02e0*/  LEA.HI R0, R13, R0, RZ, 0x3 ;  /* 0x000000000d007211 */ /* 0x000fc800078f18ff */
[----:B0-----:R-:W-:-:S05]  /*02f0*/  LEA.HI.SX32 R9, R0, R11, 0x1d ;  /* 0x0000000b00097211 */ /* 0x001fca00078feaff */
[----:B------:R0:W-:Y:S04]  /*0300*/  STG.E desc[UR12][R6.64+-0x4], R9 ;  /* 0xfffffc0906007986 */ /* 0x0001e8000c10190c */
[----:B------:R-:W2:Y:S02]  /*0310*/  LDG.E R0, desc[UR12][R4.64+-0x4] ;  /* 0xfffffc0c04007981 */ /* 0x000ea4000c1e1900 */
[----:B--2---:R-:W-:-:S05]  /*0320*/  VIADD R0, R0, 0x7 ;  /* 0x0000000700007836 */ /* 0x004fca0000000000 */
[----:B------:R-:W-:-:S04]  /*0330*/  SHF.R.S32.HI R13, RZ, 0x1f, R0 ;  /* 0x0000001fff0d7819 */ /* 0x000fc80000011400 */
[----:B------:R-:W-:-:S04]  /*0340*/  LEA.HI R0, R13, R0, RZ, 0x3 ;  /* 0x000000000d007211 */ /* 0x000fc800078f18ff */
[----:B-1----:R-:W-:-:S05]  /*0350*/  LEA.HI.SX32 R11, R0, R9, 0x1d ;  /* 0x00000009000b7211 */ /* 0x002fca00078feaff */
        /* <DEDUP_REMOVED lines=19> */
[----:B------:R0:W3:Y:S01]  /*0490*/  LDG.E R0, desc[UR12][R4.64+0xc] ;  /* 0x00000c0c04007981 */ /* 0x0000e2000c1e1900 */
[----:B------:R-:W-:Y:S01]  /*04a0*/  VIADD R8, R8, 0x8 ;  /* 0x0000000808087836 */ /* 0x000fe20000000000 */
[----:B-1----:R-:W-:-:S04]  /*04b0*/  IADD3 R11, P3, PT, R6, 0x20, RZ ;  /* 0x00000020060b7810 */ /* 0x002fc80007f7e0ff */
[----:B------:R-:W-:Y:S01]  /*04c0*/  ISETP.NE.AND P1, PT, R8, RZ, PT ;  /* 0x000000ff0800720c */ /* 0x000fe20003f25270 */
[----:B------:R-:W-:Y:S01]  /*04d0*/  IMAD.X R12, RZ, RZ, R7, P3 ;  /* 0x000000ffff0c7224 */ /* 0x000fe200018e0607 */
[----:B0-----:R-:W-:-:S05]  /*04e0*/  IADD3 R4, P2, PT, R4, 0x20, RZ ;  /* 0x0000002004047810 */ /* 0x001fca0007f5e0ff */
[----:B------:R-:W-:Y:S02]  /*04f0*/  IMAD.X R5, RZ, RZ, R5, P2 ;  /* 0x000000ffff057224 */ /* 0x000fe400010e0605 */
[----:B---3--:R-:W-:-:S05]  /*0500*/  VIADD R0, R0, 0x7 ;  /* 0x0000000700007836 */ /* 0x008fca0000000000 */
[----:B------:R-:W-:-:S04]  /*0510*/  SHF.R.S32.HI R13, RZ, 0x1f, R0 ;  /* 0x0000001fff0d7819 */ /* 0x000fc80000011400 */
[----:B------:R-:W-:-:S04]  /*0520*/  LEA.HI R0, R13, R0, RZ, 0x3 ;  /* 0x000000000d007211 */ /* 0x000fc800078f18ff */
[----:B------:R-:W-:-:S05]  /*0530*/  LEA.HI.SX32 R0, R0, R9, 0x1d ;  /* 0x0000000900007211 */ /* 0x000fca00078feaff */
[----:B------:R2:W-:Y:S01]  /*0540*/  STG.E desc[UR12][R6.64+0x10], R0 ;  /* 0x0000100006007986 */ /* 0x0005e2000c10190c */
[----:B------:R-:W-:Y:S05]  /*0550*/  @P1 BRA `(.L_x_10) ;  /* 0xfffffffc001c1947 */ /* 0x000fea000383ffff */
.L_x_9:
[----:B------:R-:W-:Y:S05]  /*0560*/  @!P0 EXIT ;  /* 0x000000000000894d */ /* 0x000fea0003800000 */
[----:B------:R-:W-:Y:S02]  /*0570*/  ISETP.GE.U32.AND P0, PT, R10, 0x4, PT ;  /* 0x000000040a00780c */ /* 0x000fe40003f06070 */
[----:B------:R-:W-:-:S04]  /*0580*/  LOP3.LUT R12, R3, 0x3, RZ, 0xc0, !PT ;  /* 0x00000003030c7812 */ /* 0x000fc800078ec0ff */
[----:B------:R-:W-:-:S07]  /*0590*/  ISETP.NE.AND P1, PT, R12, RZ, PT ;  /* 0x000000ff0c00720c */ /* 0x000fce0003f25270 */
[----:B------:R-:W-:Y:S06]  /*05a0*/  @!P0 BRA `(.L_x_11) ;  /* 0x0000000000748947 */ /* 0x000fec0003800000 */
[----:B0-----:R-:W0:Y:S08]  /*05b0*/  LDC.64 R4, c[0x0][0x380] ;  /* 0x0000e000ff047b82 */ /* 0x001e300000000a00 */
[----:B--2---:R-:W1:Y:S01]  /*05c0*/  LDC.64 R6, c[0x0][0x388] ;  /* 0x0000e200ff067b82 */ /* 0x004e620000000a00 */
[----:B0-----:R-:W-:-:S05]  /*05d0*/  IMAD.WIDE.U32 R4, R2, 0x4, R4 ;  /* 0x0000000402047825 */ /* 0x001fca00078e0004 */
[----:B------:R-:W2:Y:S01]  /*05e0*/  LDG.E R8, desc[UR12][R4.64] ;  /* 0x0000000c04087981 */ /* 0x000ea2000c1e1900 */
[----:B-1----:R-:W-:-:S04]  /*05f0*/  IMAD.WIDE.U32 R6, R2, 0x4, R6 ;  /* 0x0000000402067825 */ /* 0x002fc800078e0006 */
        /* <DEDUP_REMOVED lines=17> */
[----:B------:R-:W2:Y:S01]  /*0710*/  LDG.E R0, desc[UR12][R4.64+0xc] ;  /* 0x00000c0c04007981 */ /* 0x000ea2000c1e1900 */
[----:B------:R-:W-:Y:S02]  /*0720*/  VIADD R2, R2, 0x4 ;  /* 0x0000000402027836 */ /* 0x000fe40000000000 */
[----:B--2---:R-:W-:-:S05]  /*0730*/  VIADD R0, R0, 0x7 ;  /* 0x0000000700007836 */ /* 0x004fca0000000000 */
[----:B------:R-:W-:-:S04]  /*0740*/  SHF.R.S32.HI R13, RZ, 0x1f, R0 ;  /* 0x0000001fff0d7819 */ /* 0x000fc80000011400 */
[----:B------:R-:W-:-:S04]  /*0750*/  LEA.HI R0, R13, R0, RZ, 0x3 ;  /* 0x000000000d007211 */ /* 0x000fc800078f18ff */
[----:B------:R-:W-:-:S05]  /*0760*/  LEA.HI.SX32 R0, R0, R9, 0x1d ;  /* 0x0000000900007211 */ /* 0x000fca00078feaff */
[----:B------:R1:W-:Y:S02]  /*0770*/  STG.E desc[UR12][R6.64+0x10], R0 ;  /* 0x0000100006007986 */ /* 0x0003e4000c10190c */
.L_x_11:
[----:B------:R-:W-:Y:S05]  /*0780*/  @!P1 EXIT ;  /* 0x000000000000994d */ /* 0x000fea0003800000 */
[----:B------:R-:W-:Y:S02]  /*0790*/  ISETP.NE.AND P0, PT, R12, 0x1, PT ;  /* 0x000000010c00780c */ /* 0x000fe40003f05270 */
[----:B------:R-:W-:-:S04]  /*07a0*/  LOP3.LUT R3, R3, 0x1, RZ, 0xc0, !PT ;  /* 0x0000000103037812 */ /* 0x000fc800078ec0ff */
[----:B------:R-:W-:-:S07]  /*07b0*/  ISETP.NE.U32.AND P1, PT, R3, 0x1, PT ;  /* 0x000000010300780c */ /* 0x000fce0003f25070 */
[----:B------:R-:W-:Y:S06]  /*07c0*/  @!P0 BRA `(.L_x_12) ;  /* 0x0000000000448947 */ /* 0x000fec0003800000 */
[----:B0-----:R-:W0:Y:S08]  /*07d0*/  LDC.64 R4, c[0x0][0x380] ;  /* 0x0000e000ff047b82 */ /* 0x001e300000000a00 */
[----:B-12---:R-:W1:Y:S01]  /*07e0*/  LDC.64 R6, c[0x0][0x388] ;  /* 0x0000e200ff067b82 */ /* 0x006e620000000a00 */
        /* <DEDUP_REMOVED lines=15> */
.L_x_12:
[----:B------:R-:W-:Y:S05]  /*08e0*/  @P1 EXIT ;  /* 0x000000000000194d */ /* 0x000fea0003800000 */
[----:B0-----:R-:W0:Y:S08]  /*08f0*/  LDC.64 R4, c[0x0][0x380] ;  /* 0x0000e000ff047b82 */ /* 0x001e300000000a00 */
[----:B-123--:R-:W1:Y:S01]  /*0900*/  LDC.64 R6, c[0x0][0x388] ;  /* 0x0000e200ff067b82 */ /* 0x00ee620000000a00 */
[----:B0-----:R-:W-:-:S06]  /*0910*/  IMAD.WIDE.U32 R4, R2, 0x4, R4 ;  /* 0x0000000402047825 */ /* 0x001fcc00078e0004 */
[----:B------:R-:W2:Y:S02]  /*0920*/  LDG.E R4, desc[UR12][R4.64] ;  /* 0x0000000c04047981 */ /* 0x000ea4000c1e1900 */
[----:B--2---:R-:W-:-:S05]  /*0930*/  VIADD R3, R4, 0x7 ;  /* 0x0000000704037836 */ /* 0x004fca0000000000 */
[----:B------:R-:W-:-:S04]  /*0940*/  SHF.R.S32.HI R8, RZ, 0x1f, R3 ;  /* 0x0000001fff087819 */ /* 0x000fc80000011403 */
[----:B------:R-:W-:Y:S01]  /*0950*/  LEA.HI R9, R8, R3, RZ, 0x3 ;  /* 0x0000000308097211 */ /* 0x000fe200078f18ff */
[----:B-1----:R-:W-:-:S03]  /*0960*/  IMAD.WIDE.U32 R2, R2, 0x4, R6 ;  /* 0x0000000402027825 */ /* 0x002fc600078e0006 */
[----:B------:R-:W-:-:S05]  /*0970*/  LEA.HI.SX32 R9, R9, R0, 0x1d ;  /* 0x0000000009097211 */ /* 0x000fca00078feaff */
[----:B------:R-:W-:Y:S01]  /*0980*/  STG.E desc[UR12][R2.64+0x4], R9 ;  /* 0x0000040902007986 */ /* 0x000fe2000c10190c */
[----:B------:R-:W-:Y:S05]  /*0990*/  EXIT ;  /* 0x000000000000794d */ /* 0x000fea0003800000 */
.L_x_13:
        /* <DEDUP_REMOVED lines=14> */
.L_x_33:


//--------------------- .text._Z21compressKernelBitPackPKhiiPhPi --------------------------
	.section	.text._Z21compressKernelBitPackPKhiiPhPi,"ax",@progbits
	.align	128
        .global         _Z21compressKernelBitPackPKhiiPhPi
        .type           _Z21compressKernelBitPackPKhiiPhPi,@function
        .size           _Z21compressKernelBitPackPKhiiPhPi,(.L_x_34 - _Z21compressKernelBitPackPKhiiPhPi)
        .other          _Z21compressKernelBitPackPKhiiPhPi,@"STO_CUDA_ENTRY STV_DEFAULT"
_Z21compressKernelBitPackPKhiiPhPi:
.text._Z21compressKernelBitPackPKhiiPhPi:
[----:B------:R-:W-:Y:S01]  /*0000*/  LDC R1, c[0x0][0x37c] ;  /* 0x0000df00ff017b82 */ /* 0x000fe20000000800 */
[----:B------:R-:W0:Y:S07]  /*0010*/  S2R R0, SR_CTAID.X ;  /* 0x0000000000007919 */ /* 0x000e2e0000002500 */
[----:B------:R-:W0:Y:S01]  /*0020*/  LDC.64 R2, c[0x0][0x388] ;  /* 0x0000e200ff027b82 */ /* 0x000e220000000a00 */
[----:B------:R-:W1:Y:S01]  /*0030*/  LDCU.64 UR18, c[0x0][0x358] ;  /* 0x00006b00ff1277ac */ /* 0x000e620008000a00 */
[----:B------:R-:W-:Y:S01]  /*0040*/  BSSY.RECONVERGENT B0, `(.L_x_14) ;  /* 0x0000063000007945 */ /* 0x000fe20003800200 */
[----:B------:R-:W2:Y:S01]  /*0050*/  S2R R6, SR_TID.X ;  /* 0x0000000000067919 */ /* 0x000ea20000002100 */
[----:B------:R-:W3:Y:S01]  /*0060*/  LDCU.64 UR16, c[0x0][0x380] ;  /* 0x00007000ff1077ac */ /* 0x000ee20008000a00 */
[----:B------:R-:W4:Y:S01]  /*0070*/  S2R R8, SR_TID.X ;  /* 0x0000000000087919 */ /* 0x000f220000002100 */
[----:B0-----:R-:W-:-:S02]  /*0080*/  IMAD R5, R0, R3, R3 ;  /* 0x0000000300057224 */ /* 0x001fc400078e0203 */
[----:B------:R-:W-:-:S03]  /*0090*/  IMAD.MOV R25, RZ, RZ, -R0 ;  /* 0x000000ffff197224 */ /* 0x000fc600078e0a00 */
[----:B------:R-:W-:-:S05]  /*00a0*/  VIMNMX R2, PT, PT, R5, R2, PT ;  /* 0x0000000205027248 */ /* 0x000fca0003fe0100 */
[----:B------:R-:W-:-:S05]  /*00b0*/  IMAD R25, R3, R25, R2 ;  /* 0x0000001903197224 */ /* 0x000fca00078e0202 */
[----:B--2---:R-:W-:-:S13]  /*00c0*/  ISETP.GE.AND P0, PT, R6, R25, PT ;  /* 0x000000190600720c */ /* 0x004fda0003f06270 */
[----:B-1-34-:R-:W-:Y:S05]  /*00d0*/  @P0 BRA `(.L_x_15) ;  /* 0x0000000400640947 */ /* 0x01afea0003800000 */
[----:B------:R-:W0:Y:S01]  /*00e0*/  LDC R4, c[0x0][0x360] ;  /* 0x0000d800ff047b82 */ /* 0x000e220000000800 */
[----:B------:R-:W-:-:S07]  /*00f0*/  IMAD.MOV.U32 R5, RZ, RZ, R6 ;  /* 0x000000ffff057224 */ /* 0x000fce00078e0006 */
[----:B------:R-:W1:Y:S08]  /*0100*/  LDC.U8 R9, c[0x3][RZ] ;  /* 0x00c00000ff097b82 */ /* 0x000e700000000000 */
[----:B------:R-:W2:Y:S08]  /*0110*/  LDC.U8 R10, c[0x3][0x4] ;  /* 0x00c00100ff0a7b82 */ /* 0x000eb00000000000 */
[----:B------:R-:W3:Y:S08]  /*0120*/  LDC.U8 R11, c[0x3][0x8] ;  /* 0x00c00200ff0b7b82 */ /* 0x000ef00000000000 */
[----:B------:R-:W4:Y:S08]  /*0130*/  LDC.U8 R12, c[0x3][0xc] ;  /* 0x00c00300ff0c7b82 */ /* 0x000f300000000000 */
[----:B------:R-:W0:Y:S08]  /*0140*/  LDC.U8 R13, c[0x3][0xe] ;  /* 0x00c00380ff0d7b82 */ /* 0x000e300000000000 */
[----:B------:R-:W0:Y:S02]  /*0150*/  LDC.U8 R14, c[0x3][0xf] ;  /* 0x00c003c0ff0e7b82 */ /* 0x000e240000000000 */
.L_x_16:
[----:B------:R-:W-:-:S05]  /*0160*/  IMAD R7, R0, R3, R5 ;  /* 0x0000000300077224 */ /* 0x000fca00078e0205 */
[----:B------:R-:W-:-:S04]  /*0170*/  IADD3 R6, P0, PT, R7, UR16, RZ ;  /* 0x0000001007067c10 */ /* 0x000fc8000ff1e0ff */
[----:B------:R-:W-:-:S05]  /*0180*/  LEA.HI.X.SX32 R7, R7, UR17, 0x1, P0 ;  /* 0x0000001107077c11 */ /* 0x000fca00080f0eff */
[----:B------:R5:W2:Y:S01]  /*0190*/  LDG.E.U8 R6, desc[UR18][R6.64] ;  /* 0x0000001206067981 */ /* 0x000aa2000c1e1100 */
[----:B------:R-:W1:Y:S01]  /*01a0*/  LDCU.U8 UR10, c[0x3][0xd] ;  /* 0x00c001a0ff0a77ac */ /* 0x000e620008000000 */
[----:B0-----:R-:W-:Y:S02]  /*01b0*/  PRMT R15, R14, 0x9910, RZ ;  /* 0x000099100e0f7816 */ /* 0x001fe400000000ff */
[----:B----4-:R-:W-:Y:S01]  /*01c0*/  PRMT R16, R12, 0x9910, RZ ;  /* 0x000099100c107816 */ /* 0x010fe200000000ff */
[----:B------:R-:W0:Y:S01]  /*01d0*/  LDCU.U8 UR4, c[0x3][0x7] ;  /* 0x00c000e0ff0477ac */ /* 0x000e220008000000 */
[----:B------:R-:W4:Y:S01]  /*01e0*/  LDCU.U8 UR12, c[0x3][0xb] ;  /* 0x00c00160ff0c77ac */ /* 0x000f220008000000 */
[----:B-----5:R-:W-:Y:S01]  /*01f0*/  PRMT R7, R13, 0x9910, RZ ;  /* 0x000099100d077816 */ /* 0x020fe200000000ff */
[----:B------:R-:W5:Y:S01]  /*0200*/  LDCU.U8 UR11, c[0x3][0xa] ;  /* 0x00c00140ff0b77ac */ /* 0x000f620008000000 */
[----:B------:R-:W3:Y:S01]  /*0210*/  LDCU.U8 UR5, c[0x3][0x9] ;  /* 0x00c00120ff0577ac */ /* 0x000ee20008000000 */
[----:B-1----:R-:W-:-:S02]  /*0220*/  UPRMT UR14, UR10, 0x9910, URZ ;  /* 0x000099100a0e7896 */ /* 0x002fc400080000ff */
[----:B0-----:R-:W-:Y:S01]  /*0230*/  UPRMT UR13, UR4, 0x9910, URZ ;  /* 0x00009910040d7896 */ /* 0x001fe200080000ff */
[----:B------:R-:W0:Y:S04]  /*0240*/  LDCU.U8 UR10, c[0x3][0x6] ;  /* 0x00c000c0ff0a77ac */ /* 0x000e280008000000 */
[----:B------:R-:W-:Y:S01]  /*0250*/  UMOV UR4, UR14 ;  /* 0x0000000e00047c82 */ /* 0x000fe20008000000 */
[----:B----4-:R-:W-:Y:S02]  /*0260*/  UPRMT UR14, UR12, 0x9910, URZ ;  /* 0x000099100c0e7896 */ /* 0x010fe400080000ff */
[----:B-----5:R-:W-:Y:S01]  /*0270*/  UPRMT UR12, UR11, 0x9910, URZ ;  /* 0x000099100b0c7896 */ /* 0x020fe200080000ff */
[----:B------:R-:W1:Y:S01]  /*0280*/  LDCU.U8 UR6, c[0x3][0x3] ;  /* 0x00c00060ff0677ac */ /* 0x000e620008000000 */
[----:B---3--:R-:W-:Y:S01]  /*0290*/  UPRMT UR11, UR5, 0x9910, URZ ;  /* 0x00009910050b7896 */ /* 0x008fe200080000ff */
[----:B------:R-:W3:Y:S04]  /*02a0*/  LDCU.U8 UR9, c[0x3][0x5] ;  /* 0x00c000a0ff0977ac */ /* 0x000ee80008000000 */
[----:B------:R-:W-:Y:S01]  /*02b0*/  UMOV UR5, UR12 ;  /* 0x0000000c00057c82 */ /* 0x000fe20008000000 */
[----:B------:R-:W4:Y:S01]  /*02c0*/  LDCU.U8 UR8, c[0x3][0x2] ;  /* 0x00c00040ff0877ac */ /* 0x000f220008000000 */
[----:B0-----:R-:W-:Y:S01]  /*02d0*/  UPRMT UR10, UR10, 0x9910, URZ ;  /* 0x000099100a0a7896 */ /* 0x001fe200080000ff */
[----:B------:R-:W0:Y:S01]  /*02e0*/  LDCU.U8 UR7, c[0x3][0x1] ;  /* 0x00c00020ff0777ac */ /* 0x000e220008000000 */
[----:B----4-:R-:W-:-:S02]  /*02f0*/  UPRMT UR8, UR8, 0x9910, URZ ;  /* 0x0000991008087896 */ /* 0x010fc400080000ff */
[----:B0-----:R-:W-:Y:S01]  /*0300*/  UPRMT UR7, UR7, 0x9910, URZ ;  /* 0x0000991007077896 */ /* 0x001fe200080000ff */
[C---:B--2---:R-:W-:Y:S01]  /*0310*/  ISETP.NE.AND P2, PT, R6.reuse, R7, PT ;  /* 0x000000070600720c */ /* 0x044fe20003f45270 */
[----:B------:R-:W-:Y:S01]  /*0320*/  IMAD.MOV.U32 R7, RZ, RZ, 0x5 ;  /* 0x00000005ff077424 */ /* 0x000fe200078e00ff */
[----:B------:R-:W-:Y:S01]  /*0330*/  ISETP.NE.AND P0, PT, R6, R15, PT ;  /* 0x0000000f0600720c */ /* 0x000fe20003f05270 */
[----:B------:R-:W-:-:S03]  /*0340*/  IMAD.MOV.U32 R15, RZ, RZ, R16 ;  /* 0x000000ffff0f7224 */ /* 0x000fc600078e0010 */
[----:B------:R-:W-:Y:S02]  /*0350*/  SEL R7, R7, 0x9, !P0 ;  /* 0x0000000907077807 */ /* 0x000fe40004000000 */
[C---:B------:R-:W-:Y:S01]  /*0360*/  ISETP.NE.AND P0, PT, R6.reuse, UR4, PT ;  /* 0x0000000406007c0c */ /* 0x040fe2000bf05270 */
[----:B------:R-:W-:Y:S01]  /*0370*/  UMOV UR4, UR14 ;  /* 0x0000000e00047c82 */ /* 0x000fe20008000000 */
[----:B------:R-:W-:Y:S02]  /*0380*/  SEL R7, R7, 0x5, P2 ;  /* 0x0000000507077807 */ /* 0x000fe40001000000 */
[C---:B------:R-:W-:Y:S02]  /*0390*/  ISETP.NE.AND P1, PT, R6.reuse, R15, PT ;  /* 0x0000000f0600720c */ /* 0x040fe40003f25270 */
[----:B------:R-:W-:Y:S02]  /*03a0*/  SEL R7, R7, 0x5, P0 ;  /* 0x0000000507077807 */ /* 0x000fe40000000000 */
[C---:B------:R-:W-:Y:S01]  /*03b0*/  ISETP.NE.AND P0, PT, R6.reuse, UR4, PT ;  /* 0x0000000406007c0c */ /* 0x040fe2000bf05270 */
[----:B------:R-:W-:Y:S01]  /*03c0*/  UMOV UR4, UR11 ;  /* 0x0000000b00047c82 */ /* 0x000fe20008000000 */
[----:B------:R-:W-:Y:S01]  /*03d0*/  SEL R7, R7, 0x5, P1 ;  /* 0x0000000507077807 */ /* 0x000fe20000800000 */
[----:B-1----:R-:W-:Y:S01]  /*03e0*/  UPRMT UR11, UR6, 0x9910, URZ ;  /* 0x00009910060b7896 */ /* 0x002fe200080000ff */
[----:B------:R-:W-:Y:S01]  /*03f0*/  ISETP.NE.AND P2, PT, R6, UR5, PT ;  /* 0x0000000506007c0c */ /* 0x000fe2000bf45270 */
[----:B------:R-:W0:Y:S01]  /*0400*/  S2UR UR6, SR_CgaCtaId ;  /* 0x00000000000679c3 */ /* 0x000e220000008800 */
[----:B------:R-:W-:Y:S01]  /*0410*/  SEL R7, R7, 0x5, P0 ;  /* 0x0000000507077807 */ /* 0x000fe20000000000 */
[----:B---3--:R-:W-:Y:S01]  /*0420*/  UPRMT UR5, UR9, 0x9910, URZ ;  /* 0x0000991009057896 */ /* 0x008fe200080000ff */
[----:B------:R-:W-:-:S02]  /*0430*/  PRMT R15, R11, 0x9910, RZ ;  /* 0x000099100b0f7816 */ /* 0x000fc400000000ff */
[C---:B------:R-:W-:Y:S01]  /*0440*/  ISETP.NE.AND P1, PT, R6.reuse, UR4, PT ;  /* 0x0000000406007c0c */ /* 0x040fe2000bf25270 */
[----:B------:R-:W-:Y:S01]  /*0450*/  UMOV UR4, UR13 ;  /* 0x0000000d00047c82 */ /* 0x000fe20008000000 */
[----:B------:R-:W-:Y:S02]  /*0460*/  SEL R7, R7, 0x5, P2 ;  /* 0x0000000507077807 */ /* 0x000fe40001000000 */
[C---:B------:R-:W-:Y:S02]  /*0470*/  ISETP.NE.AND P0, PT, R6.reuse, R15, PT ;  /* 0x0000000f0600720c */ /* 0x040fe40003f05270 */
[----:B------:R-:W-:Y:S02]  /*0480*/  SEL R7, R7, 0x5, P1 ;  /* 0x0000000507077807 */ /* 0x000fe40000800000 */
[----:B------:R-:W-:Y:S01]  /*0490*/  ISETP.NE.AND P1, PT, R6, UR4, PT ;  /* 0x0000000406007c0c */ /* 0x000fe2000bf25270 */
[----:B------:R-:W-:Y:S01]  /*04a0*/  UMOV UR4, UR10 ;  /* 0x0000000a00047c82 */ /* 0x000fe20008000000 */
[----:B------:R-:W-:-:S02]  /*04b0*/  SEL R7, R7, 0x5, P0 ;  /* 0x0000000507077807 */ /* 0x000fc40000000000 */
[----:B------:R-:W-:Y:S01]  /*04c0*/  ISETP.NE.AND P0, PT, R6, UR4, PT ;  /* 0x0000000406007c0c */ /* 0x000fe2000bf05270 */
[----:B------:R-:W-:Y:S01]  /*04d0*/  UMOV UR4, 0x400 ;  /* 0x0000040000047882 */ /* 0x000fe20000000000 */
[----:B------:R-:W-:Y:S02]  /*04e0*/  SEL R7, R7, 0x5, P1 ;  /* 0x0000000507077807 */ /* 0x000fe40000800000 */
[----:B------:R-:W-:Y:S02]  /*04f0*/  PRMT R15, R10, 0x9910, RZ ;  /* 0x000099100a0f7816 */ /* 0x000fe400000000ff */
[C---:B------:R-:W-:Y:S01]  /*0500*/  ISETP.NE.AND P1, PT, R6.reuse, UR5, PT ;  /* 0x0000000506007c0c */ /* 0x040fe2000bf25270 */
[----:B------:R-:W-:Y:S01]  /*0510*/  UMOV UR5, UR11 ;  /* 0x0000000b00057c82 */ /* 0x000fe20008000000 */
[----:B------:R-:W-:Y:S01]  /*0520*/  SEL R7, R7, 0x5, P0 ;  /* 0x0000000507077807 */ /* 0x000fe20000000000 */
[----:B0-----:R-:W-:Y:S01]  /*0530*/  ULEA UR4, UR6, UR4, 0x18 ;  /* 0x0000000406047291 */ /* 0x001fe2000f8ec0ff */
[----:B------:R-:W-:-:S02]  /*0540*/  ISETP.NE.AND P0, PT, R6, R15, PT ;  /* 0x0000000f0600720c */ /* 0x000fc40003f05270 */
[----:B------:R-:W-:Y:S02]  /*0550*/  SEL R7, R7, 0x5, P1 ;  /* 0x0000000507077807 */ /* 0x000fe40000800000 */
[C---:B------:R-:W-:Y:S01]  /*0560*/  ISETP.NE.AND P1, PT, R6.reuse, UR5, PT ;  /* 0x0000000506007c0c */ /* 0x040fe2000bf25270 */
[----:B------:R-:W-:Y:S01]  /*0570*/  UMOV UR5, UR8 ;  /* 0x0000000800057c82 */ /* 0x000fe20008000000 */
[----:B------:R-:W-:Y:S02]  /*0580*/  SEL R7, R7, 0x5, P0 ;  /* 0x0000000507077807 */ /* 0x000fe40000000000 */
[----:B------:R-:W-:Y:S01]  /*0590*/  ISETP.NE.AND P0, PT, R6, UR5, PT ;  /* 0x0000000506007c0c */ /* 0x000fe2000bf05270 */
[----:B------:R-:W-:Y:S01]  /*05a0*/  UMOV UR5, UR7 ;  /* 0x0000000700057c82 */ /* 0x000fe20008000000 */
[----:B------:R-:W-:Y:S02]  /*05b0*/  SEL R7, R7, 0x5, P1 ;  /* 0x0000000507077807 */ /* 0x000fe40000800000 */
[----:B------:R-:W-:-:S02]  /*05c0*/  PRMT R15, R9, 0x9910, RZ ;  /* 0x00009910090f7816 */ /* 0x000fc400000000ff */
[C---:B------:R-:W-:Y:S02]  /*05d0*/  ISETP.NE.AND P1, PT, R6.reuse, UR5, PT ;  /* 0x0000000506007c0c */ /* 0x040fe4000bf25270 */
[----:B------:R-:W-:Y:S02]  /*05e0*/  SEL R7, R7, 0x5, P0 ;  /* 0x0000000507077807 */ /* 0x000fe40000000000 */
[----:B------:R-:W-:Y:S02]  /*05f0*/  ISETP.NE.AND P0, PT, R6, R15, PT ;  /* 0x0000000f0600720c */ /* 0x000fe40003f05270 */
[----:B------:R-:W-:Y:S02]  /*0600*/  SEL R7, R7, 0x5, P1 ;  /* 0x0000000507077807 */ /* 0x000fe40000800000 */
[----:B------:R-:W-:Y:S01]  /*0610*/  LEA R6, R5, UR4, 0x2 ;  /* 0x0000000405067c11 */ /* 0x000fe2000f8e10ff */
[----:B------:R-:W-:Y:S01]  /*0620*/  IMAD.IADD R5, R4, 0x1, R5 ;  /* 0x0000000104057824 */ /* 0x000fe200078e0205 */
[----:B------:R-:W-:-:S04]  /*0630*/  SEL R7, R7, 0x5, P0 ;  /* 0x0000000507077807 */ /* 0x000fc80000000000 */
[----:B------:R-:W-:Y:S01]  /*0640*/  ISETP.GE.AND P0, PT, R5, R25, PT ;  /* 0x000000190500720c */ /* 0x000fe20003f06270 */
[----:B------:R0:W-:-:S12]  /*0650*/  STS [R6], R7 ;  /* 0x0000000706007388 */ /* 0x0001d80000000800 */
[----:B0-----:R-:W-:Y:S05]  /*0660*/  @!P0 BRA `(.L_x_16) ;  /* 0xfffffff800bc8947 */ /* 0x001fea000383ffff */
.L_x_15:
[----:B------:R-:W-:Y:S05]  /*0670*/  BSYNC.RECONVERGENT B0 ;  /* 0x0000000000007941 */ /* 0x000fea0003800200 */
.L_x_14:
[----:B------:R-:W-:Y:S01]  /*0680*/  BAR.SYNC.DEFER_BLOCKING 0x0 ;  /* 0x0000000000007b1d */ /* 0x000fe20000010000 */
[----:B------:R-:W-:-:S05]  /*0690*/  ISETP.NE.AND P1, PT, R8, RZ, PT ;  /* 0x000000ff0800720c */ /* 0x000fca0003f25270 */
[----:B------:R-:W-:Y:S08]  /*06a0*/  BSSY.RECONVERGENT B0, `(.L_x_17) ;  /* 0x0000065000007945 */ /* 0x000ff00003800200 */
[----:B------:R-:W-:Y:S05]  /*06b0*/  @P1 BRA `(.L_x_18) ;  /* 0x00000004008c1947 */ /* 0x000fea0003800000 */
[----:B------:R-:W-:Y:S01]  /*06c0*/  ISETP.GE.AND P0, PT, R25, 0x1, PT ;  /* 0x000000011900780c */ /* 0x000fe20003f06270 */
[----:B------:R-:W-:-:S12]  /*06d0*/  IMAD.MOV.U32 R12, RZ, RZ, RZ ;  /* 0x000000ffff0c7224 */ /* 0x000fd800078e00ff */
[----:B------:R-:W-:Y:S05]  /*06e0*/  @!P0 BRA `(.L_x_19) ;  /* 0x0000000400748947 */ /* 0x000fea0003800000 */
[----:B------:R-:W-:Y:S01]  /*06f0*/  IMAD R2, R0, R3, -R2 ;  /* 0x0000000300027224 */ /* 0x000fe200078e0a02 */
[----:B------:R-:W-:Y:S01]  /*0700*/  LOP3.LUT R24, R25, 0x3, RZ, 0xc0, !PT ;  /* 0x0000000319187812 */ /* 0x000fe200078ec0ff */
[----:B------:R-:W-:Y:S02]  /*0710*/  IMAD.MOV.U32 R3, RZ, RZ, RZ ;  /* 0x000000ffff037224 */ /* 0x000fe400078e00ff */
[----:B------:R-:W-:Y:S01]  /*0720*/  IMAD.MOV.U32 R12, RZ, RZ, RZ ;  /* 0x000000ffff0c7224 */ /* 0x000fe200078e00ff */
[----:B------:R-:W-:-:S13]  /*0730*/  ISETP.GT.U32.AND P0, PT, R2, -0x4, PT ;  /* 0xfffffffc0200780c */ /* 0x000fda0003f04070 */
[----:B------:R-:W-:Y:S05]  /*0740*/  @P0 BRA `(.L_x_20) ;  /* 0x0000000400240947 */ /* 0x000fea0003800000 */
[----:B------:R-:W0:Y:S01]  /*0750*/  S2UR UR5, SR_CgaCtaId ;  /* 0x00000000000579c3 */ /* 0x000e220000008800 */
[----:B------:R-:W-:Y:S01]  /*0760*/  LOP3.LUT R3, R25, 0x7ffffffc, RZ, 0xc0, !PT ;  /* 0x7ffffffc19037812 */ /* 0x000fe200078ec0ff */
[----:B------:R-:W-:Y:S01]  /*0770*/  UMOV UR4, 0x400 ;  /* 0x0000040000047882 */ /* 0x000fe20000000000 */
[----:B------:R-:W-:-:S03]  /*0780*/  IMAD.MOV.U32 R12, RZ, RZ, RZ ;  /* 0x000000ffff0c7224 */ /* 0x000fc600078e00ff */
[----:B------:R-:W-:-:S05]  /*0790*/  IMAD.MOV R2, RZ, RZ, -R3 ;  /* 0x000000ffff027224 */ /* 0x000fca00078e0a03 */
[----:B------:R-:W-:Y:S01]  /*07a0*/  ISETP.GE.AND P0, PT, R2, RZ, PT ;  /* 0x000000ff0200720c */ /* 0x000fe20003f06270 */
[----:B0-----:R-:W-:-:S12]  /*07b0*/  ULEA UR4, UR5, UR4, 0x18 ;  /* 0x0000000405047291 */ /* 0x001fd8000f8ec0ff */
[----:B------:R-:W-:Y:S05]  /*07c0*/  @P0 BRA `(.L_x_21) ;  /* 0x0000000000d80947 */ /* 0x000fea0003800000 */
[----:B------:R-:W-:Y:S01]  /*07d0*/  IMAD.MOV R4, RZ, RZ, -R2 ;  /* 0x000000ffff047224 */ /* 0x000fe200078e0a02 */
[----:B------:R-:W-:-:S04]  /*07e0*/  PLOP3.LUT P0, PT, PT, PT, PT, 0x80, 0x8 ;  /* 0x000000000008781c */ /* 0x000fc80003f0f070 */
[----:B------:R-:W-:-:S13]  /*07f0*/  ISETP.GT.AND P2, PT, R4, 0xc, PT ;  /* 0x0000000c0400780c */ /* 0x000fda0003f44270 */
[----:B------:R-:W-:Y:S05]  /*0800*/  @!P2 BRA `(.L_x_22) ;  /* 0x000000000074a947 */ /* 0x000fea0003800000 */
[----:B------:R-:W-:-:S13]  /*0810*/  PLOP3.LUT P0, PT, PT, PT, PT, 0x8, 0x80 ;  /* 0x000000000080781c */ /* 0x000fda0003f0e170 */
.L_x_23:
[----:B-1----:R-:W0:Y:S01]  /*0820*/  LDS.128 R8, [UR4] ;  /* 0x00000004ff087984 */ /* 0x002e220008000c00 */
[----:B------:R-:W-:-:S03]  /*0830*/  VIADD R2, R2, 0x10 ;  /* 0x0000001002027836 */ /* 0x000fc60000000000 */
[----:B------:R-:W1:Y:S02]  /*0840*/  LDS.128 R20, [UR4+0x10] ;  /* 0x00001004ff147984 */ /* 0x000e640008000c00 */
[----:B------:R-:W-:Y:S02]  /*0850*/  ISETP.GE.AND P2, PT, R2, -0xc, PT ;  /* 0xfffffff40200780c */ /* 0x000fe40003f46270 */
[----:B------:R-:W2:Y:S04]  /*0860*/  LDS.128 R16, [UR4+0x20] ;  /* 0x00002004ff107984 */ /* 0x000ea80008000c00 */
[----:B------:R-:W3:Y:S01]  /*0870*/  LDS.128 R4, [UR4+0x30] ;  /* 0x00003004ff047984 */ /* 0x000ee20008000c00 */
[----:B0-----:R-:W-:-:S04]  /*0880*/  IMAD.IADD R13, R8, 0x1, R12 ;  /* 0x00000001080d7824 */ /* 0x001fc800078e020c */
[----:B------:R-:W-:-:S04]  /*0890*/  IMAD.IADD R14, R9, 0x1, R13 ;  /* 0x00000001090e7824 */ /* 0x000fc800078e020d */
[----:B------:R-:W-:-:S04]  /*08a0*/  IMAD.IADD R15, R10, 0x1, R14 ;  /* 0x000000010a0f7824 */ /* 0x000fc800078e020e */
[----:B------:R-:W-:Y:S01]  /*08b0*/  IMAD.IADD R8, R11, 0x1, R15 ;  /* 0x000000010b087824 */ /* 0x000fe200078e020f */
[----:B------:R0:W-:Y:S03]  /*08c0*/  STS.128 [UR4], R12 ;  /* 0x0000000cff007988 */ /* 0x0001e60008000c04 */
[----:B-1----:R-:W-:-:S04]  /*08d0*/  IMAD.IADD R9, R8, 0x1, R20 ;  /* 0x0000000108097824 */ /* 0x002fc800078e0214 */
[----:B------:R-:W-:-:S04]  /*08e0*/  IMAD.IADD R10, R21, 0x1, R9 ;  /* 0x00000001150a7824 */ /* 0x000fc800078e0209 */
[----:B------:R-:W-:-:S04]  /*08f0*/  IMAD.IADD R11, R22, 0x1, R10 ;  /* 0x00000001160b7824 */ /* 0x000fc800078e020a */
[----:B------:R-:W-:Y:S01]  /*0900*/  IMAD.IADD R20, R23, 0x1, R11 ;  /* 0x0000000117147824 */ /* 0x000fe200078e020b */
[----:B------:R1:W-:Y:S03]  /*0910*/  STS.128 [UR4+0x10], R8 ;  /* 0x00001008ff007988 */ /* 0x0003e60008000c04 */
[----:B--2---:R-:W-:-:S04]  /*0920*/  IMAD.IADD R21, R20, 0x1, R16 ;  /* 0x0000000114157824 */ /* 0x004fc800078e0210 */
[----:B------:R-:W-:-:S04]  /*0930*/  IMAD.IADD R22, R17, 0x1, R21 ;  /* 0x0000000111167824 */ /* 0x000fc800078e0215 */
[----:B------:R-:W-:-:S04]  /*0940*/  IMAD.IADD R23, R18, 0x1, R22 ;  /* 0x0000000112177824 */ /* 0x000fc800078e0216 */
[----:B------:R-:W-:Y:S01]  /*0950*/  IMAD.IADD R16, R19, 0x1, R23 ;  /* 0x0000000113107824 */ /* 0x000fe200078e0217 */
[----:B------:R1:W-:Y:S03]  /*0960*/  STS.128 [UR4+0x20], R20 ;  /* 0x00002014ff007988 */ /* 0x0003e60008000c04 */
[----:B---3--:R-:W-:-:S04]  /*0970*/  IMAD.IADD R17, R16, 0x1, R4 ;  /* 0x0000000110117824 */ /* 0x008fc800078e0204 */
[----:B------:R-:W-:-:S04]  /*0980*/  IMAD.IADD R18, R5, 0x1, R17 ;  /* 0x0000000105127824 */ /* 0x000fc800078e0211 */
[----:B------:R-:W-:-:S04]  /*0990*/  IMAD.IADD R19, R6, 0x1, R18 ;  /* 0x0000000106137824 */ /* 0x000fc800078e0212 */
[----:B0-----:R-:W-:Y:S01]  /*09a0*/  IMAD.IADD R12, R7, 0x1, R19 ;  /* 0x00000001070c7824 */ /* 0x001fe200078e0213 */
[----:B------:R1:W-:Y:S01]  /*09b0*/  STS.128 [UR4+0x30], R16 ;  /* 0x00003010ff007988 */ /* 0x0003e20008000c04 */
[----:B------:R-:W-:Y:S01]  /*09c0*/  UIADD3 UR4, UPT, UPT, UR4, 0x40, URZ ;  /* 0x0000004004047890 */ /* 0x000fe2000fffe0ff */
[----:B------:R-:W-:Y:S11]  /*09d0*/  @!P2 BRA `(.L_x_23) ;  /* 0xfffffffc0090a947 */ /* 0x000ff6000383ffff */
.L_x_22:
[----:B------:R-:W-:-:S05]  /*09e0*/  IMAD.MOV R4, RZ, RZ, -R2 ;  /* 0x000000ffff047224 */ /* 0x000fca00078e0a02 */
[----:B------:R-:W-:-:S13]  /*09f0*/  ISETP.GT.AND P2, PT, R4, 0x4, PT ;  /* 0x000000040400780c */ /* 0x000fda0003f44270 */
[----:B------:R-:W-:Y:S05]  /*0a00*/  @!P2 BRA `(.L_x_24) ;  /* 0x000000000040a947 */ /* 0x000fea0003800000 */
[----:B-1----:R-:W0:Y:S01]  /*0a10*/  LDS.128 R8, [UR4] ;  /* 0x00000004ff087984 */ /* 0x002e220008000c00 */
[----:B------:R-:W-:Y:S01]  /*0a20*/  IMAD.MOV.U32 R16, RZ, RZ, R12 ;  /* 0x000000ffff107224 */ /* 0x000fe200078e000c */
[----:B------:R-:W-:Y:S01]  /*0a30*/  PLOP3.LUT P0, PT, PT, PT, PT, 0x8, 0x80 ;  /* 0x000000000080781c */ /* 0x000fe20003f0e170 */
[----:B------:R-:W-:Y:S01]  /*0a40*/  VIADD R2, R2, 0x8 ;  /* 0x0000000802027836 */ /* 0x000fe20000000000 */
[----:B------:R-:W1:Y:S01]  /*0a50*/  LDS.128 R4, [UR4+0x10] ;  /* 0x00001004ff047984 */ /* 0x000e620008000c00 */
        /* <DEDUP_REMOVED lines=9> */
[----:B------:R0:W-:Y:S01]  /*0af0*/  STS.128 [UR4+0x10], R8 ;  /* 0x00001008ff007988 */ /* 0x0001e20008000c04 */
[----:B------:R-:W-:-:S12]  /*0b00*/  UIADD3 UR4, UPT, UPT, UR4, 0x20, URZ ;  /* 0x0000002004047890 */ /* 0x000fd8000fffe0ff */
.L_x_24:
[----:B------:R-:W-:-:S13]  /*0b10*/  ISETP.NE.OR P0, PT, R2, RZ, P0 ;  /* 0x000000ff0200720c */ /* 0x000fda0000705670 */
[----:B------:R-:W-:Y:S05]  /*0b20*/  @!P0 BRA `(.L_x_20) ;  /* 0x00000000002c8947 */ /* 0x000fea0003800000 */
.L_x_21:
[----:B--2---:R-:W2:Y:S01]  /*0b30*/  LDS.128 R4, [UR4] ;  /* 0x00000004ff047984 */ /* 0x004ea20008000c00 */
[----:B------:R-:W-:Y:S02]  /*0b40*/  VIADD R2, R2, 0x4 ;  /* 0x0000000402027836 */ /* 0x000fe40000000000 */
[----:B01----:R-:W-:-:S03]  /*0b50*/  IMAD.MOV.U32 R8, RZ, RZ, R12 ;  /* 0x000000ffff087224 */ /* 0x003fc600078e000c */
[----:B------:R-:W-:Y:S01]  /*0b60*/  ISETP.NE.AND P0, PT, R2, RZ, PT ;  /* 0x000000ff0200720c */ /* 0x000fe20003f05270 */
[----:B--2---:R-:W-:-:S04]  /*0b70*/  IMAD.IADD R9, R4, 0x1, R12 ;  /* 0x0000000104097824 */ /* 0x004fc800078e020c */
[----:B------:R-:W-:-:S04]  /*0b80*/  IMAD.IADD R10, R5, 0x1, R9 ;  /* 0x00000001050a7824 */ /* 0x000fc800078e0209 */
[----:B------:R-:W-:-:S04]  /*0b90*/  IMAD.IADD R11, R6, 0x1, R10 ;  /* 0x00000001060b7824 */ /* 0x000fc800078e020a */
[----:B------:R-:W-:Y:S01]  /*0ba0*/  IMAD.IADD R12, R7, 0x1, R11 ;  /* 0x00000001070c7824 */ /* 0x000fe200078e020b */
[----:B------:R2:W-:Y:S01]  /*0bb0*/  STS.128 [UR4], R8 ;  /* 0x00000008ff007988 */ /* 0x0005e20008000c04 */
[----:B------:R-:W-:Y:S01]  /*0bc0*/  UIADD3 UR4, UPT, UPT, UR4, 0x10, URZ ;  /* 0x0000001004047890 */ /* 0x000fe2000fffe0ff */
[----:B------:R-:W-:Y:S11]  /*0bd0*/  @P0 BRA `(.L_x_21) ;  /* 0xfffffffc00d40947 */ /* 0x000ff6000383ffff */
.L_x_20:
[----:B------:R-:W-:-:S13]  /*0be0*/  ISETP.NE.AND P0, PT, R24, RZ, PT ;  /* 0x000000ff1800720c */ /* 0x000fda0003f05270 */
[----:B------:R-:W-:Y:S05]  /*0bf0*/  @!P0 BRA `(.L_x_19) ;  /* 0x0000000000308947 */ /* 0x000fea0003800000 */
[----:B------:R-:W3:Y:S01]  /*0c00*/  S2R R5, SR_CgaCtaId ;  /* 0x0000000000057919 */ /* 0x000ee20000008800 */
[----:B------:R-:W-:Y:S01]  /*0c10*/  MOV R2, 0x400 ;  /* 0x0000040000027802 */ /* 0x000fe20000000f00 */
[----:B------:R-:W-:-:S03]  /*0c20*/  IMAD.MOV R24, RZ, RZ, -R24 ;  /* 0x000000ffff187224 */ /* 0x000fc600078e0a18 */
[----:B---3--:R-:W-:-:S05]  /*0c30*/  LEA R2, R5, R2, 0x18 ;  /* 0x0000000205027211 */ /* 0x008fca00078ec0ff */
[----:B------:R-:W-:-:S07]  /*0c40*/  IMAD R3, R3, 0x4, R2 ;  /* 0x0000000403037824 */ /* 0x000fce00078e0202 */
.L_x_25:
[----:B------:R-:W3:Y:S01]  /*0c50*/  LDS R5, [R3] ;  /* 0x0000000003057984 */ /* 0x000ee20000000800 */
[----:B------:R-:W-:-:S03]  /*0c60*/  VIADD R24, R24, 0x1 ;  /* 0x0000000118187836 */ /* 0x000fc60000000000 */
[----:B------:R4:W-:Y:S02]  /*0c70*/  STS [R3], R12 ;  /* 0x0000000c03007388 */ /* 0x0009e40000000800 */
[----:B------:R-:W-:Y:S01]  /*0c80*/  ISETP.NE.AND P0, PT, R24, RZ, PT ;  /* 0x000000ff1800720c */ /* 0x000fe20003f05270 */
[----:B----4-:R-:W-:Y:S02]  /*0c90*/  VIADD R3, R3, 0x4 ;  /* 0x0000000403037836 */ /* 0x010fe40000000000 */
[----:B---3--:R-:W-:-:S10]  /*0ca0*/  IMAD.IADD R12, R5, 0x1, R12 ;  /* 0x00000001050c7824 */ /* 0x008fd400078e020c */
[----:B------:R-:W-:Y:S05]  /*0cb0*/  @P0 BRA `(.L_x_25) ;  /* 0xfffffffc00e40947 */ /* 0x000fea000383ffff */
.L_x_19:
[----:B------:R-:W3:Y:S02]  /*0cc0*/  LDC.64 R2, c[0x0][0x398] ;  /* 0x0000e600ff027b82 */ /* 0x000ee40000000a00 */
[----:B---3--:R-:W-:-:S05]  /*0cd0*/  IMAD.WIDE.U32 R2, R0, 0x4, R2 ;  /* 0x0000000400027825 */ /* 0x008fca00078e0002 */
[----:B------:R3:W-:Y:S02]  /*0ce0*/  STG.E desc[UR18][R2.64], R12 ;  /* 0x0000000c02007986 */ /* 0x0007e4000c101912 */
.L_x_18:
[----:B------:R-:W-:Y:S05]  /*0cf0*/  BSYNC.RECONVERGENT B0 ;  /* 0x0000000000007941 */ /* 0x000fea0003800200 */
.L_x_17:
[----:B------:R-:W-:Y:S06]  /*0d00*/  BAR.SYNC.DEFER_BLOCKING 0x0 ;  /* 0x0000000000007b1d */ /* 0x000fec0000010000 */
[----:B------:R-:W-:Y:S05]  /*0d10*/  @P1 EXIT ;  /* 0x000000000000194d */ /* 0x000fea0003800000 */
[----:B------:R-:W4:Y:S01]  /*0d20*/  LDC.64 R4, c[0x0][0x390] ;  /* 0x0000e400ff047b82 */ /* 0x000f220000000a00 */
[----:B------:R-:W-:Y:S01]  /*0d30*/  UMOV UR4, URZ ;  /* 0x000000ff00047c82 */ /* 0x000fe20008000000 */
[----:B----4-:R-:W-:-:S04]  /*0d40*/  LEA R4, P0, R0, R4, 0xa ;  /* 0x0000000400047211 */ /* 0x010fc800078050ff */
[----:B------:R-:W-:Y:S01]  /*0d50*/  IADD3 R6, P1, PT, R4, 0xf, RZ ;  /* 0x0000000f04067810 */ /* 0x000fe20007f3e0ff */
[----:B------:R-:W-:-:S04]  /*0d60*/  IMAD.X R5, RZ, RZ, R5, P0 ;  /* 0x000000ffff057224 */ /* 0x000fc800000e0605 */
[----:B------:R-:W-:-:S08]  /*0d70*/  IMAD.X R7, RZ, RZ, R5, P1 ;  /* 0x000000ffff077224 */ /* 0x000fd000008e0605 */
.L_x_26:
[----:B---34-:R-:W-:Y:S01]  /*0d80*/  IMAD.MOV.U32 R2, RZ, RZ, R6 ;  /* 0x000000ffff027224 */ /* 0x018fe200078e0006 */
[----:B------:R-:W-:Y:S01]  /*0d90*/  UIADD3 UR4, UPT, UPT, UR4, 0x20, URZ ;  /* 0x0000002004047890 */ /* 0x000fe2000fffe0ff */
[----:B------:R-:W-:-:S03]  /*0da0*/  IMAD.MOV.U32 R3, RZ, RZ, R7 ;  /* 0x000000ffff037224 */ /* 0x000fc600078e0007 */
[----:B------:R-:W-:Y:S01]  /*0db0*/  UISETP.NE.AND UP0, UPT, UR4, 0x400, UPT ;  /* 0x000004000400788c */ /* 0x000fe2000bf05270 */
[----:B------:R-:W-:Y:S01]  /*0dc0*/  IADD3 R6, P0, PT, R2, 0x20, RZ ;  /* 0x0000002002067810 */ /* 0x000fe20007f1e0ff */
[----:B------:R4:W-:Y:S04]  /*0dd0*/  STG.E.U8 desc[UR18][R2.64+-0xf], RZ ;  /* 0xfffff1ff02007986 */ /* 0x0009e8000c101112 */
[----:B------:R4:W-:Y:S01]  /*0de0*/  STG.E.U8 desc[UR18][R2.64+-0xe], RZ ;  /* 0xfffff2ff02007986 */ /* 0x0009e2000c101112 */
[----:B------:R-:W-:-:S03]  /*0df0*/  IMAD.X R7, RZ, RZ, R3, P0 ;  /* 0x000000ffff077224 */ /* 0x000fc600000e0603 */
[----:B------:R4:W-:Y:S04]  /*0e00*/  STG.E.U8 desc[UR18][R2.64+-0xd], RZ ;  /* 0xfffff3ff02007986 */ /* 0x0009e8000c101112 */
        /* <DEDUP_REMOVED lines=28> */
[----:B------:R4:W-:Y:S01]  /*0fd0*/  STG.E.U8 desc[UR18][R2.64+0x10], RZ ;  /* 0x000010ff02007986 */ /* 0x0009e2000c101112 */
[----:B------:R-:W-:Y:S05]  /*0fe0*/  BRA.U UP0, `(.L_x_26) ;  /* 0xfffffffd00647547 */ /* 0x000fea000b83ffff */
[----:B------:R-:W-:-:S13]  /*0ff0*/  ISETP.GE.AND P0, PT, R25, 0x1, PT ;  /* 0x000000011900780c */ /* 0x000fda0003f06270 */
[----:B------:R-:W-:Y:S05]  /*1000*/  @!P0 EXIT ;  /* 0x000000000000894d */ /* 0x000fea0003800000 */
[----:B------:R-:W3:Y:S01]  /*1010*/  LDCU.U8 UR5, c[0x3][0x3] ;  /* 0x00c00060ff0577ac */ /* 0x000ee20008000000 */
[----:B------:R-:W-:Y:S01]  /*1020*/  IMAD.MOV.U32 R6, RZ, RZ, RZ ;  /* 0x000000ffff067224 */ /* 0x000fe200078e00ff */
[----:B------:R-:W5:Y:S01]  /*1030*/  LDCU.U8 UR6, c[0x3][0x4] ;  /* 0x00c00080ff0677ac */ /* 0x000f620008000000 */
[----:B------:R-:W0:Y:S01]  /*1040*/  LDCU.U8 UR7, c[0x3][0x5] ;  /* 0x00c000a0ff0777ac */ /* 0x000e220008000000 */
[----:B------:R-:W1:Y:S01]  /*1050*/  LDCU.U8 UR8, c[0x3][0x6] ;  /* 0x00c000c0ff0877ac */ /* 0x000e620008000000 */
[----:B------:R-:W2:Y:S01]  /*1060*/  LDCU.U8 UR9, c[0x3][0x7] ;  /* 0x00c000e0ff0977ac */ /* 0x000ea20008000000 */
[----:B------:R-:W4:Y:S01]  /*1070*/  LDCU.U8 UR10, c[0x3][0x8] ;  /* 0x00c00100ff0a77ac */ /* 0x000f220008000000 */
        /* <DEDUP_REMOVED lines=8> */
[----:B------:R-:W-:Y:S01]  /*1100*/  UMOV UR4, URZ ;  /* 0x000000ff00047c82 */ /* 0x000fe20008000000 */
[----:B---3--:R-:W-:-:S02]  /*1110*/  UPRMT UR5, UR5, 0x9910, URZ ;  /* 0x0000991005057896 */ /* 0x008fc400080000ff */
[----:B-----5:R-:W-:Y:S02]  /*1120*/  UPRMT UR6, UR6, 0x9910, URZ ;  /* 0x0000991006067896 */ /* 0x020fe400080000ff */
[----:B0-----:R-:W-:Y:S02]  /*1130*/  UPRMT UR7, UR7, 0x9910, URZ ;  /* 0x0000991007077896 */ /* 0x001fe400080000ff */
[----:B-1----:R-:W-:Y:S02]  /*1140*/  UPRMT UR8, UR8, 0x9910, URZ ;  /* 0x0000991008087896 */ /* 0x002fe400080000ff */
[----:B--2---:R-:W-:Y:S02]  /*1150*/  UPRMT UR9, UR9, 0x9910, URZ ;  /* 0x0000991009097896 */ /* 0x004fe400080000ff */
[----:B----4-:R-:W-:Y:S02]  /*1160*/  UPRMT UR10, UR10, 0x9910, URZ ;  /* 0x000099100a0a7896 */ /* 0x010fe400080000ff */
[----:B------:R-:W-:-:S02]  /*1170*/  UPRMT UR11, UR11, 0x9910, URZ ;  /* 0x000099100b0b7896 */ /* 0x000fc400080000ff */
[----:B------:R-:W-:Y:S02]  /*1180*/  UPRMT UR12, UR12, 0x9910, URZ ;  /* 0x000099100c0c7896 */ /* 0x000fe400080000ff */
[----:B------:R-:W-:Y:S02]  /*1190*/  UPRMT UR13, UR13, 0x9910, URZ ;  /* 0x000099100d0d7896 */ /* 0x000fe400080000ff */
[----:B------:R-:W-:Y:S02]  /*11a0*/  UPRMT UR14, UR14, 0x9910, URZ ;  /* 0x000099100e0e7896 */ /* 0x000fe400080000ff */
[----:B------:R-:W-:Y:S02]  /*11b0*/  UPRMT UR15, UR15, 0x9910, URZ ;  /* 0x000099100f0f7896 */ /* 0x000fe400080000ff */
[----:B------:R-:W-:Y:S02]  /*11c0*/  UPRMT UR16, UR16, 0x9910, URZ ;  /* 0x0000991010107896 */ /* 0x000fe400080000ff */
[----:B------:R-:W-:-:S12]  /*11d0*/  UPRMT UR17, UR17, 0x9910, URZ ;  /* 0x0000991011117896 */ /* 0x000fd800080000ff */
.L_x_29:
[----:B0-----:R-:W0:Y:S08]  /*11e0*/  LDC R3, c[0x0][0x38c] ;  /* 0x0000e300ff037b82 */ /* 0x001e300000000800 */
[----:B------:R-:W1:Y:S01]  /*11f0*/  LDC.64 R8, c[0x0][0x380] ;  /* 0x0000e000ff087b82 */ /* 0x000e620000000a00 */
[----:B0-----:R-:W-:-:S05]  /*1200*/  IMAD R3, R0, R3, UR4 ;  /* 0x0000000400037e24 */ /* 0x001fca000f8e0203 */
[----:B-1----:R-:W-:-:S04]  /*1210*/  IADD3 R2, P0, PT, R3, R8, RZ ;  /* 0x0000000803027210 */ /* 0x002fc80007f1e0ff */
[----:B------:R-:W-:-:S05]  /*1220*/  LEA.HI.X.SX32 R3, R3, R9, 0x1, P0 ;  /* 0x0000000903037211 */ /* 0x000fca00000f0eff */
[----:B------:R-:W2:Y:S01]  /*1230*/  LDG.E.U8 R2, desc[UR18][R2.64] ;  /* 0x0000001202027981 */ /* 0x000ea2000c1e1100 */
[----:B------:R-:W-:Y:S01]  /*1240*/  UPRMT UR20, UR21, 0x9910, URZ ;  /* 0x0000991015147896 */ /* 0x000fe200080000ff */
[----:B------:R-:W-:Y:S01]  /*1250*/  PLOP3.LUT P0, PT, PT, PT, PT, 0x80, 0x8 ;  /* 0x000000000008781c */ /* 0x000fe20003f0f070 */
[----:B------:R-:W-:Y:S01]  /*1260*/  UIADD3 UR4, UPT, UPT, UR4, 0x1, URZ ;  /* 0x0000000104047890 */ /* 0x000fe2000fffe0ff */
[----:B------:R-:W-:Y:S02]  /*1270*/  IMAD.MOV.U32 R7, RZ, RZ, 0x10 ;  /* 0x00000010ff077424 */ /* 0x000fe400078e00ff */
[----:B------:R-:W-:-:S03]  /*1280*/  IMAD.MOV.U32 R8, RZ, RZ, 0x5 ;  /* 0x00000005ff087424 */ /* 0x000fc600078e00ff */
[----:B------:R-:W-:Y:S02]  /*1290*/  ISETP.NE.AND P1, PT, R25, UR4, PT ;  /* 0x0000000419007c0c */ /* 0x000fe4000bf25270 */
[----:B--2---:R-:W-:-:S13]  /*12a0*/  ISETP.NE.AND P2, PT, R2, UR20, PT ;  /* 0x0000001402007c0c */ /* 0x004fda000bf45270 */
[----:B------:R-:W-:Y:S05]  /*12b0*/  @!P2 BRA `(.L_x_27) ;  /* 0x0000000000cca947 */ /* 0x000fea0003800000 */
[----:B------:R-:W0:Y:S01]  /*12c0*/  LDCU.U8 UR20, c[0x3][0x1] ;  /* 0x00c00020ff1477ac */ /* 0x000e220008000000 */
[----:B------:R-:W-:Y:S01]  /*12d0*/  IMAD.MOV.U32 R7, RZ, RZ, 0x11 ;  /* 0x00000011ff077424 */ /* 0x000fe200078e00ff */
[----:B0-----:R-:W-:-:S06]  /*12e0*/  UPRMT UR20, UR20, 0x9910, URZ ;  /* 0x0000991014147896 */ /* 0x001fcc00080000ff */
[----:B------:R-:W-:-:S13]  /*12f0*/  ISETP.NE.AND P2, PT, R2, UR20, PT ;  /* 0x0000001402007c0c */ /* 0x000fda000bf45270 */
[----:B------:R-:W-:Y:S05]  /*1300*/  @!P2 BRA `(.L_x_27) ;  /* 0x0000000000b8a947 */ /* 0x000fea0003800000 */
[----:B------:R-:W0:Y:S01]  /*1310*/  LDCU.U8 UR20, c[0x3][0x2] ;  /* 0x00c00040ff1477ac */ /* 0x000e220008000000 */
[----:B------:R-:W-:Y:S01]  /*1320*/  IMAD.MOV.U32 R7, RZ, RZ, 0x12 ;  /* 0x00000012ff077424 */ /* 0x000fe200078e00ff */
[----:B0-----:R-:W-:-:S06]  /*1330*/  UPRMT UR20, UR20, 0x9910, URZ ;  /* 0x0000991014147896 */ /* 0x001fcc00080000ff */
[----:B------:R-:W-:-:S13]  /*1340*/  ISETP.NE.AND P2, PT, R2, UR20, PT ;  /* 0x0000001402007c0c */ /* 0x000fda000bf45270 */
[----:B------:R-:W-:Y:S05]  /*1350*/  @!P2 BRA `(.L_x_27) ;  /* 0x0000000000a4a947 */ /* 0x000fea0003800000 */
[----:B------:R-:W-:Y:S01]  /*1360*/  ISETP.NE.AND P2, PT, R2, UR5, PT ;  /* 0x0000000502007c0c */ /* 0x000fe2000bf45270 */
[----:B------:R-:W-:-:S12]  /*1370*/  IMAD.MOV.U32 R7, RZ, RZ, 0x13 ;  /* 0x00000013ff077424 */ /* 0x000fd800078e00ff */
        /* <DEDUP_REMOVED lines=33> */
[----:B------:R-:W-:Y:S01]  /*1590*/  @P2 IMAD.MOV.U32 R9, RZ, RZ, 0x5 ;  /* 0x00000005ff092424 */ /* 0x000fe200078e00ff */
[----:B------:R-:W-:Y:S01]  /*15a0*/  @P2 ISETP.NE.AND P3, PT, R2, UR17, PT ;  /* 0x0000001102002c0c */ /* 0x000fe2000bf65270 */
[----:B------:R-:W-:-:S03]  /*15b0*/  @P2 IMAD.MOV.U32 R3, RZ, RZ, 0x1f ;  /* 0x0000001fff032424 */ /* 0x000fc600078e00ff */
[----:B------:R-:W-:Y:S02]  /*15c0*/  @P2 PLOP3.LUT P0, PT, P3, PT, PT, 0x8, 0x80 ;  /* 0x000000000080281c */ /* 0x000fe40001f0e170 */
[----:B------:R-:W-:Y:S02]  /*15d0*/  @P2 SEL R8, R9, 0x9, !P3 ;  /* 0x0000000909082807 */ /* 0x000fe40005800000 */
[----:B------:R-:W-:-:S09]  /*15e0*/  @P2 SEL R7, R3, 0x10, !P3 ;  /* 0x0000001003072807 */ /* 0x000fd20005800000 */
.L_x_27:
[----:B------:R-:W-:-:S07]  /*15f0*/  SEL R13, R7, R2, P0 ;  /* 0x00000002070d7207 */ /* 0x000fce0000000000 */
.L_x_28:
[----:B0-----:R-:W-:-:S04]  /*1600*/  SHF.R.S32.HI R3, RZ, 0x1f, R6 ;  /* 0x0000001fff037819 */ /* 0x001fc80000011406 */
        /* <DEDUP_REMOVED lines=9> */
[----:B------:R-:W-:Y:S01]  /*16a0*/  SHF.L.U32 R11, R10, R9, RZ ;  /* 0x000000090a0b7219 */ /* 0x000fe200000006ff */
[--C-:B------:R-:W-:Y:S02]  /*16b0*/  IMAD.IADD R8, R8, 0x1, -R9.reuse ;  /* 0x0000000108087824 */ /* 0x100fe400078e0a09 */
[----:B------:R-:W-:Y:S02]  /*16c0*/  IMAD.IADD R7, R7, 0x1, -R9 ;  /* 0x0000000107077824 */ /* 0x000fe400078e0a09 */
[----:B------:R-:W-:Y:S01]  /*16d0*/  IMAD.IADD R6, R9, 0x1, R6 ;  /* 0x0000000109067824 */ /* 0x000fe200078e0206 */
[----:B------:R-:W-:Y:S02]  /*16e0*/  SHF.R.U32.HI R10, RZ, R8, R13 ;  /* 0x00000008ff0a7219 */ /* 0x000fe4000001160d */
[----:B------:R-:W-:Y:S02]  /*16f0*/  ISETP.GT.AND P0, PT, R8, RZ, PT ;  /* 0x000000ff0800720c */ /* 0x000fe40003f04270 */
[----:B------:R-:W-:-:S04]  /*1700*/  LOP3.LUT R10, R10, R11, RZ, 0x30, !PT ;  /* 0x0000000b0a0a7212 */ /* 0x000fc800078e30ff */
[----:B------:R-:W-:-:S04]  /*1710*/  SHF.L.U32 R7, R10, R7, RZ ;  /* 0x000000070a077219 */ /* 0x000fc800000006ff */
[----:B--2---:R-:W-:-:S05]  /*1720*/  LOP3.LUT R7, R12, R7, RZ, 0xfc, !PT ;  /* 0x000000070c077212 */ /* 0x004fca00078efcff */
[----:B------:R0:W-:Y:S01]  /*1730*/  STG.E.U8 desc[UR18][R2.64], R7 ;  /* 0x0000000702007986 */ /* 0x0001e2000c101112 */
[----:B------:R-:W-:Y:S05]  /*1740*/  @P0 BRA `(.L_x_28) ;  /* 0xfffffffc00ac0947 */ /* 0x000fea000383ffff */
[----:B------:R-:W-:Y:S05]  /*1750*/  @P1 BRA `(.L_x_29) ;  /* 0xfffffff800a01947 */ /* 0x000fea000383ffff */
[----:B------:R-:W-:Y:S05]  /*1760*/  EXIT ;  /* 0x000000000000794d */ /* 0x000fea0003800000 */
.L_x_30:
        /* <DEDUP_REMOVED lines=9> */
.L_x_34:


//--------------------- .nv.shared._Z23decompressKernelBitPackPKhPKiS2_iPhiPi --------------------------
	.section	.nv.shared._Z23decompressKernelBitPackPKhPKiS2_iPhiPi,"aw",@nobits
	.sectionflags	@""
	.align	16
.nv.shared._Z23decompressKernelBitPackPKhPKiS2_iPhiPi:
	.zero		1040


//--------------------- .nv.shared.reserved.0     --------------------------
	.section	.nv.shared.reserved.0,"aw",@nobits
	.weak		__nv_reservedSMEM_offset_0_alias
	.size		__nv_reservedSMEM_offset_0_alias, 0, 64
	.other		__nv_reservedSMEM_offset_0_alias,@"STO_CUDA_RESERVED_SHARED STV_DEFAULT"
__nv_reservedSMEM_offset_0_alias:
	.zero		0
	.zero		64


//--------------------- .nv.shared._Z21assembleKernelBitPackPKhPKiiPh --------------------------
	.section	.nv.shared._Z21assembleKernelBitPackPKhPKiiPh,"aw",@nobits
	.sectionflags	@""
	.align	16
	.zero		1024


//--------------------- .nv.shared._Z20computeOffsetsKernelPKiPii --------------------------
	.section	.nv.shared._Z20computeOffsetsKernelPKiPii,"aw",@nobits
	.sectionflags	@""
	.align	16
	.zero		1024


//--------------------- .nv.shared._Z21compressKernelBitPackPKhiiPhPi --------------------------
	.section	.nv.shared._Z21compressKernelBitPackPKhiiPhPi,"aw",@nobits
	.sectionflags	@""
	.align	16
	.zero		1024


//--------------------- .nv.constant0._Z23decompressKernelBitPackPKhPKiS2_iPhiPi --------------------------
	.section	.nv.constant0._Z23decompressKernelBitPackPKhPKiS2_iPhiPi,"a",@progbits
	.sectionflags	@""
	.align	4
.nv.constant0._Z23decompressKernelBitPackPKhPKiS2_iPhiPi:
	.zero		952


//--------------------- .nv.constant0._Z21assembleKernelBitPackPKhPKiiPh --------------------------
	.section	.nv.constant0._Z21assembleKernelBitPackPKhPKiiPh,"a",@progbits
	.sectionflags	@""
	.align	4
.nv.constant0._Z21assembleKernelBitPackPKhPKiiPh:
	.zero		928


//--------------------- .nv.constant0._Z20computeOffsetsKernelPKiPii --------------------------
	.section	.nv.constant0._Z20computeOffsetsKernelPKiPii,"a",@progbits
	.sectionflags	@""
	.align	4
.nv.constant0._Z20computeOffsetsKernelPKiPii:
	.zero		916


//--------------------- .nv.constant0._Z21compressKernelBitPackPKhiiPhPi --------------------------
	.section	.nv.constant0._Z21compressKernelBitPackPKhiiPhPi,"a",@progbits
	.sectionflags	@""
	.align	4
.nv.constant0._Z21compressKernelBitPackPKhiiPhPi:
	.zero		928


//--------------------- SYMBOLS --------------------------

	.type		.nv.reservedSmem.offset0,@object
	.size		.nv.reservedSmem.offset0,0x4
	.type		.nv.reservedSmem.cap,@object
	.size		.nv.reservedSmem.cap,0x4
